// auto-generated by cutlass_sweep.gemm — config: {"arch": "sm_100", "cluster_m": 2, "cluster_n": 1, "dtype": "e4m3", "dtype_b": "e4m3", "layout": "nt", "stages": 0, "tile_k": 32, "tile_m": 256, "tile_n": 48}
#include "cutlass/cutlass.h"
#include "cutlass/gemm/collective/collective_builder.hpp"
#include "cutlass/gemm/device/gemm_universal_adapter.h"
#include "cutlass/gemm/kernel/gemm_universal.hpp"
#include "cutlass/epilogue/collective/collective_builder.hpp"

using ElemA = cutlass::float_e4m3_t;
using ElemB = cutlass::float_e4m3_t;
using ElemCD = cutlass::float_e4m3_t;
using Acc  = float;
using TileShape    = cute::Shape<cute::_256, cute::_48, cute::_32>;
using ClusterShape = cute::Shape<cute::_2, cute::_1, cute::_1>;

using CollectiveEpilogue = typename cutlass::epilogue::collective::CollectiveBuilder<
    cutlass::arch::Sm100, cutlass::arch::OpClassTensorOp,
    TileShape, ClusterShape,
    cutlass::epilogue::collective::EpilogueTileAuto,
    Acc, Acc,
    ElemCD, cutlass::layout::RowMajor, 128 / cutlass::sizeof_bits<ElemCD>::value,
    ElemCD, cutlass::layout::RowMajor, 128 / cutlass::sizeof_bits<ElemCD>::value,
    cutlass::epilogue::collective::EpilogueScheduleAuto
  >::CollectiveOp;

using CollectiveMainloop = typename cutlass::gemm::collective::CollectiveBuilder<
    cutlass::arch::Sm100, cutlass::arch::OpClassTensorOp,
    ElemA, cutlass::layout::RowMajor, 128 / cutlass::sizeof_bits<ElemA>::value,
    ElemB, cutlass::layout::ColumnMajor, 128 / cutlass::sizeof_bits<ElemB>::value,
    Acc,
    TileShape, ClusterShape,
    cutlass::gemm::collective::StageCountAutoCarveout<static_cast<int>(sizeof(typename CollectiveEpilogue::SharedStorage))>,
    cutlass::gemm::collective::KernelScheduleAuto
  >::CollectiveOp;

using GemmKernel = cutlass::gemm::kernel::GemmUniversal<
    cute::Shape<int,int,int,int>,
    CollectiveMainloop,
    CollectiveEpilogue
>;
using Gemm = cutlass::gemm::device::GemmUniversalAdapter<GemmKernel>;

// Force the device kernel symbol into the cubin without needing a host main.
auto* _anchor = &cutlass::device_kernel<GemmKernel>;


// ===== COMPILED SASS (sm_100a) =====

	.target	sm_100a

	.elftype	@"ET_EXEC"


//--------------------- .note.nv.tkinfo           --------------------------
	.section	.note.nv.tkinfo,"",@"SHT_NOTE"
	.sectionflags	@"SHF_NOTE_NV_TKINFO"
	.tkinfo
        /*0018*/ 	.word	0x00000002
        /*0030*/ 	.string	""
        /*0030*/ 	.string	"ptxas"
        /*0030*/ 	.string	"Cuda compilation tools, release 13.0, V13.0.88"
        /*0030*/ 	.string	"Build cuda_13.0.r13.0/compiler.36424714_0"
        /*0030*/ 	.string	"-arch sm_100a -m 64 "



//--------------------- .note.nv.cuinfo           --------------------------
	.section	.note.nv.cuinfo,"",@"SHT_NOTE"
	.sectionflags	@"SHF_NOTE_NV_CUINFO"
        /*0018*/ 	.short	0x0002
        /*001a*/ 	.short	0x0064
        /*001c*/ 	.short	0x0082
	.zero		2


//--------------------- .nv.info                  --------------------------
	.section	.nv.info,"",@"SHT_CUDA_INFO"
	.align	4


	//----- nvinfo : EIATTR_REGCOUNT
	.align		4
        /*0000*/ 	.byte	0x04, 0x2f
        /*0002*/ 	.short	(.L_16 - .L_15)
	.align		4
.L_15:
        /*0004*/ 	.word	index@(_ZN7cutlass13device_kernelINS_4gemm6kernel13GemmUniversalIN4cute5tupleIJiiiiEEENS1_10collective13CollectiveMmaINS1_35MainloopSm100TmaUmmaWarpSpecializedILi45ELi2ELi4ENS5_IJNS4_1CILi2EEENSA_ILi1EEESC_EEEEENS5_IJNSA_ILi256EEENSA_ILi48EEENSA_ILi32EEEEEENS_12float_e4m3_tENS5_IJlSC_lEEESJ_SK_NS4_8TiledMMAINS4_8MMA_AtomIJNS4_10MMA_TraitsINS4_25SM100_MMA_F8F6F4_2x1SM_SSEJSJ_SJ_fSF_SG_NS4_17integral_constantINS4_4UMMA5MajorELSR_0EEESS_NSP_INSQ_7ScaleInELST_0EEESU_EEEEEENS4_6LayoutINS5_IJSC_SC_SC_EEENS5_IJNSA_ILi0EEESZ_SZ_EEEEENS5_IJNS4_10UnderscoreES12_S12_EEEEENS4_18SM100_TMA_2SM_LOADENS4_14ComposedLayoutINS4_7SwizzleILi1ELi4ELi3EEENS4_18smem_ptr_flag_bitsILi8EEENSX_INS5_IJNSA_ILi8EEESH_EEENS5_IJSH_SC_EEEEEEEvNS4_8identityES15_S1F_vS1G_EENS_8epilogue10collective18CollectiveEpilogueINS1I_23Sm100TmaWarpSpecializedILi1ELi1ELi48ELb0ELb0EEEJNS5_IJNSA_ILi128EEESG_SH_EEENS5_IJNSX_IS1N_SC_EENSX_ISG_SC_EEEEESJ_SK_SJ_SK_NS1I_6fusion15FusionCallbacksIS1M_NS1S_17LinearCombinationISJ_fSJ_fLNS_15FloatRoundStyleE2EEES1O_S1R_JEEENS4_5SM1004TMEM4LOAD26SM100_TMEM_LOAD_32dp32b16xENS4_13SM90_TMA_LOADENS16_INS17_ILi0ELi4ELi3EEES1A_NSX_INS5_IJS1B_NSA_ILi16EEEEEENS5_IJS24_SC_EEEEEEENS4_39AutoVectorizingCopyWithAssumedAlignmentILi128EEENS4_14SM90_TMA_STOREES28_S2A_S2A_EEEvvEEEEvNT_6ParamsE)
        /*0008*/ 	.word	0x0000009b


	//----- nvinfo : EIATTR_FRAME_SIZE
	.align		4
.L_16:
        /*000c*/ 	.byte	0x04, 0x11
        /*000e*/ 	.short	(.L_18 - .L_17)
	.align		4
.L_17:
        /*0010*/ 	.word	index@($__internal_2_$__cuda_sm10x_tcgen05_guardrail_trap_unallocated_columns_being_dealloced)
        /*0014*/ 	.word	0x00000000


	//----- nvinfo : EIATTR_FRAME_SIZE
	.align		4
.L_18:
        /*0018*/ 	.byte	0x04, 0x11
        /*001a*/ 	.short	(.L_20 - .L_19)
	.align		4
.L_19:
        /*001c*/ 	.word	index@($__internal_1_$__cuda_sm10x_tcgen05_guardrail_trap_phase_invalid_during_alloc)
        /*0020*/ 	.word	0x00000000


	//----- nvinfo : EIATTR_FRAME_SIZE
	.align		4
.L_20:
        /*0024*/ 	.byte	0x04, 0x11
        /*0026*/ 	.short	(.L_22 - .L_21)
	.align		4
.L_21:
        /*0028*/ 	.word	index@($__internal_0_$__cuda_sm10x_tcgen05_guardrail_trap_col_being_dealloced_not_returned_by_alloc)
        /*002c*/ 	.word	0x00000000


	//----- nvinfo : EIATTR_FRAME_SIZE
	.align		4
.L_22:
        /*0030*/ 	.byte	0x04, 0x11
        /*0032*/ 	.short	(.L_24 - .L_23)
	.align		4
.L_23:
        /*0034*/ 	.word	index@(_ZN7cutlass13device_kernelINS_4gemm6kernel13GemmUniversalIN4cute5tupleIJiiiiEEENS1_10collective13CollectiveMmaINS1_35MainloopSm100TmaUmmaWarpSpecializedILi45ELi2ELi4ENS5_IJNS4_1CILi2EEENSA_ILi1EEESC_EEEEENS5_IJNSA_ILi256EEENSA_ILi48EEENSA_ILi32EEEEEENS_12float_e4m3_tENS5_IJlSC_lEEESJ_SK_NS4_8TiledMMAINS4_8MMA_AtomIJNS4_10MMA_TraitsINS4_25SM100_MMA_F8F6F4_2x1SM_SSEJSJ_SJ_fSF_SG_NS4_17integral_constantINS4_4UMMA5MajorELSR_0EEESS_NSP_INSQ_7ScaleInELST_0EEESU_EEEEEENS4_6LayoutINS5_IJSC_SC_SC_EEENS5_IJNSA_ILi0EEESZ_SZ_EEEEENS5_IJNS4_10UnderscoreES12_S12_EEEEENS4_18SM100_TMA_2SM_LOADENS4_14ComposedLayoutINS4_7SwizzleILi1ELi4ELi3EEENS4_18smem_ptr_flag_bitsILi8EEENSX_INS5_IJNSA_ILi8EEESH_EEENS5_IJSH_SC_EEEEEEEvNS4_8identityES15_S1F_vS1G_EENS_8epilogue10collective18CollectiveEpilogueINS1I_23Sm100TmaWarpSpecializedILi1ELi1ELi48ELb0ELb0EEEJNS5_IJNSA_ILi128EEESG_SH_EEENS5_IJNSX_IS1N_SC_EENSX_ISG_SC_EEEEESJ_SK_SJ_SK_NS1I_6fusion15FusionCallbacksIS1M_NS1S_17LinearCombinationISJ_fSJ_fLNS_15FloatRoundStyleE2EEES1O_S1R_JEEENS4_5SM1004TMEM4LOAD26SM100_TMEM_LOAD_32dp32b16xENS4_13SM90_TMA_LOADENS16_INS17_ILi0ELi4ELi3EEES1A_NSX_INS5_IJS1B_NSA_ILi16EEEEEENS5_IJS24_SC_EEEEEEENS4_39AutoVectorizingCopyWithAssumedAlignmentILi128EEENS4_14SM90_TMA_STOREES28_S2A_S2A_EEEvvEEEEvNT_6ParamsE)
        /*0038*/ 	.word	0x00000000


	//----- nvinfo : EIATTR_MIN_STACK_SIZE
	.align		4
.L_24:
        /*003c*/ 	.byte	0x04, 0x12
        /*003e*/ 	.short	(.L_26 - .L_25)
	.align		4
.L_25:
        /*0040*/ 	.word	index@(_ZN7cutlass13device_kernelINS_4gemm6kernel13GemmUniversalIN4cute5tupleIJiiiiEEENS1_10collective13CollectiveMmaINS1_35MainloopSm100TmaUmmaWarpSpecializedILi45ELi2ELi4ENS5_IJNS4_1CILi2EEENSA_ILi1EEESC_EEEEENS5_IJNSA_ILi256EEENSA_ILi48EEENSA_ILi32EEEEEENS_12float_e4m3_tENS5_IJlSC_lEEESJ_SK_NS4_8TiledMMAINS4_8MMA_AtomIJNS4_10MMA_TraitsINS4_25SM100_MMA_F8F6F4_2x1SM_SSEJSJ_SJ_fSF_SG_NS4_17integral_constantINS4_4UMMA5MajorELSR_0EEESS_NSP_INSQ_7ScaleInELST_0EEESU_EEEEEENS4_6LayoutINS5_IJSC_SC_SC_EEENS5_IJNSA_ILi0EEESZ_SZ_EEEEENS5_IJNS4_10UnderscoreES12_S12_EEEEENS4_18SM100_TMA_2SM_LOADENS4_14ComposedLayoutINS4_7SwizzleILi1ELi4ELi3EEENS4_18smem_ptr_flag_bitsILi8EEENSX_INS5_IJNSA_ILi8EEESH_EEENS5_IJSH_SC_EEEEEEEvNS4_8identityES15_S1F_vS1G_EENS_8epilogue10collective18CollectiveEpilogueINS1I_23Sm100TmaWarpSpecializedILi1ELi1ELi48ELb0ELb0EEEJNS5_IJNSA_ILi128EEESG_SH_EEENS5_IJNSX_IS1N_SC_EENSX_ISG_SC_EEEEESJ_SK_SJ_SK_NS1I_6fusion15FusionCallbacksIS1M_NS1S_17LinearCombinationISJ_fSJ_fLNS_15FloatRoundStyleE2EEES1O_S1R_JEEENS4_5SM1004TMEM4LOAD26SM100_TMEM_LOAD_32dp32b16xENS4_13SM90_TMA_LOADENS16_INS17_ILi0ELi4ELi3EEES1A_NSX_INS5_IJS1B_NSA_ILi16EEEEEENS5_IJS24_SC_EEEEEEENS4_39AutoVectorizingCopyWithAssumedAlignmentILi128EEENS4_14SM90_TMA_STOREES28_S2A_S2A_EEEvvEEEEvNT_6ParamsE)
        /*0044*/ 	.word	0x00000000
.L_26:


//--------------------- .nv.compat                --------------------------
	.section	.nv.compat,"",@"SHT_CUDA_COMPAT_INFO"
	.align	4
        /*0000*/ 	.byte	0x02, 0x09, 0x01, 0x00, 0x02, 0x02, 0x02, 0x00, 0x02, 0x05, 0x05, 0x00, 0x03, 0x07, 0x01, 0x01
        /*0010*/ 	.byte	0x02, 0x03, 0x01, 0x00, 0x02, 0x06, 0x01, 0x00, 0x04, 0x0b, 0x08, 0x00, 0x09, 0x00, 0x00, 0x00
        /*0020*/ 	.byte	0x00, 0x00, 0x00, 0x00


//--------------------- .nv.info._ZN7cutlass13device_kernelINS_4gemm6kernel13GemmUniversalIN4cute5tupleIJiiiiEEENS1_10collective13CollectiveMmaINS1_35MainloopSm100TmaUmmaWarpSpecializedILi45ELi2ELi4ENS5_IJNS4_1CILi2EEENSA_ILi1EEESC_EEEEENS5_IJNSA_ILi256EEENSA_ILi48EEENSA_ILi32EEEEEENS_12float_e4m3_tENS5_IJlSC_lEEESJ_SK_NS4_8TiledMMAINS4_8MMA_AtomIJNS4_10MMA_TraitsINS4_25SM100_MMA_F8F6F4_2x1SM_SSEJSJ_SJ_fSF_SG_NS4_17integral_constantINS4_4UMMA5MajorELSR_0EEESS_NSP_INSQ_7ScaleInELST_0EEESU_EEEEEENS4_6LayoutINS5_IJSC_SC_SC_EEENS5_IJNSA_ILi0EEESZ_SZ_EEEEENS5_IJNS4_10UnderscoreES12_S12_EEEEENS4_18SM100_TMA_2SM_LOADENS4_14ComposedLayoutINS4_7SwizzleILi1ELi4ELi3EEENS4_18smem_ptr_flag_bitsILi8EEENSX_INS5_IJNSA_ILi8EEESH_EEENS5_IJSH_SC_EEEEEEEvNS4_8identityES15_S1F_vS1G_EENS_8epilogue10collective18CollectiveEpilogueINS1I_23Sm100TmaWarpSpecializedILi1ELi1ELi48ELb0ELb0EEEJNS5_IJNSA_ILi128EEESG_SH_EEENS5_IJNSX_IS1N_SC_EENSX_ISG_SC_EEEEESJ_SK_SJ_SK_NS1I_6fusion15FusionCallbacksIS1M_NS1S_17LinearCombinationISJ_fSJ_fLNS_15FloatRoundStyleE2EEES1O_S1R_JEEENS4_5SM1004TMEM4LOAD26SM100_TMEM_LOAD_32dp32b16xENS4_13SM90_TMA_LOADENS16_INS17_ILi0ELi4ELi3EEES1A_NSX_INS5_IJS1B_NSA_ILi16EEEEEENS5_IJS24_SC_EEEEEEENS4_39AutoVectorizingCopyWithAssumedAlignmentILi128EEENS4_14SM90_TMA_STOREES28_S2A_S2A_EEEvvEEEEvNT_6ParamsE --------------------------
	.section	.nv.info._ZN7cutlass13device_kernelINS_4gemm6kernel13GemmUniversalIN4cute5tupleIJiiiiEEENS1_10collective13CollectiveMmaINS1_35MainloopSm100TmaUmmaWarpSpecializedILi45ELi2ELi4ENS5_IJNS4_1CILi2EEENSA_ILi1EEESC_EEEEENS5_IJNSA_ILi256EEENSA_ILi48EEENSA_ILi32EEEEEENS_12float_e4m3_tENS5_IJlSC_lEEESJ_SK_NS4_8TiledMMAINS4_8MMA_AtomIJNS4_10MMA_TraitsINS4_25SM100_MMA_F8F6F4_2x1SM_SSEJSJ_SJ_fSF_SG_NS4_17integral_constantINS4_4UMMA5MajorELSR_0EEESS_NSP_INSQ_7ScaleInELST_0EEESU_EEEEEENS4_6LayoutINS5_IJSC_SC_SC_EEENS5_IJNSA_ILi0EEESZ_SZ_EEEEENS5_IJNS4_10UnderscoreES12_S12_EEEEENS4_18SM100_TMA_2SM_LOADENS4_14ComposedLayoutINS4_7SwizzleILi1ELi4ELi3EEENS4_18smem_ptr_flag_bitsILi8EEENSX_INS5_IJNSA_ILi8EEESH_EEENS5_IJSH_SC_EEEEEEEvNS4_8identityES15_S1F_vS1G_EENS_8epilogue10collective18CollectiveEpilogueINS1I_23Sm100TmaWarpSpecializedILi1ELi1ELi48ELb0ELb0EEEJNS5_IJNSA_ILi128EEESG_SH_EEENS5_IJNSX_IS1N_SC_EENSX_ISG_SC_EEEEESJ_SK_SJ_SK_NS1I_6fusion15FusionCallbacksIS1M_NS1S_17LinearCombinationISJ_fSJ_fLNS_15FloatRoundStyleE2EEES1O_S1R_JEEENS4_5SM1004TMEM4LOAD26SM100_TMEM_LOAD_32dp32b16xENS4_13SM90_TMA_LOADENS16_INS17_ILi0ELi4ELi3EEES1A_NSX_INS5_IJS1B_NSA_ILi16EEEEEENS5_IJS24_SC_EEEEEEENS4_39AutoVectorizingCopyWithAssumedAlignmentILi128EEENS4_14SM90_TMA_STOREES28_S2A_S2A_EEEvvEEEEvNT_6ParamsE,"",@"SHT_CUDA_INFO"
	.sectionflags	@""
	.align	4


	//----- nvinfo : EIATTR_CUDA_API_VERSION
	.align		4
        /*0000*/ 	.byte	0x04, 0x37
        /*0002*/ 	.short	(.L_28 - .L_27)
.L_27:
        /*0004*/ 	.word	0x00000082


	//----- nvinfo : EIATTR_KPARAM_INFO
	.align		4
.L_28:
        /*0008*/ 	.byte	0x04, 0x17
        /*000a*/ 	.short	(.L_30 - .L_29)
.L_29:
        /*000c*/ 	.word	0x00000000
        /*0010*/ 	.short	0x0000
        /*0012*/ 	.short	0x0000
        /*0014*/ 	.byte	0x00, 0xf0, 0x01, 0x20


	//----- nvinfo : EIATTR_AT_ENTRY_FRAGMENTS
	.align		4
.L_30:
        /*0018*/ 	.byte	0x04, 0x4f
        /*001a*/ 	.short	(.L_32 - .L_31)


	//   ....[0]....
.L_31:
        /*001c*/ 	.word	0x00000007


	//----- nvinfo : EIATTR_RESERVED_SMEM_USED
	.align		4
.L_32:
        /*0020*/ 	.byte	0x01, 0x41
	.zero		2


	//----- nvinfo : EIATTR_SPARSE_MMA_MASK
	.align		4
        /*0024*/ 	.byte	0x03, 0x50
        /*0026*/ 	.short	0x0000


	//----- nvinfo : EIATTR_TCGEN05_2CTA_USED
	.align		4
        /*0028*/ 	.byte	0x01, 0x52
	.zero		2


	//----- nvinfo : EIATTR_MAXREG_COUNT
	.align		4
        /*002c*/ 	.byte	0x03, 0x1b
        /*002e*/ 	.short	0x00ff


	//----- nvinfo : EIATTR_NUM_BARRIERS
	.align		4
        /*0030*/ 	.byte	0x02, 0x4c
        /*0032*/ 	.byte	0x07
	.zero		1


	//----- nvinfo : EIATTR_EXTERNS
	.align		4
        /*0034*/ 	.byte	0x04, 0x0f
        /*0036*/ 	.short	(.L_34 - .L_33)


	//   ....[0]....
	.align		4
.L_33:
        /*0038*/ 	.word	index@(__assertfail)


	//----- nvinfo : EIATTR_MERCURY_ISA_VERSION
	.align		4
.L_34:
        /*003c*/ 	.byte	0x03, 0x5f
        /*003e*/ 	.short	0x0101


	//----- nvinfo : EIATTR_INT_WARP_WIDE_INSTR_OFFSETS
	.align		4
        /*0040*/ 	.byte	0x04, 0x31
        /*0042*/ 	.short	(.L_36 - .L_35)


	//   ....[0]....
.L_35:
        /*0044*/ 	.word	0x000011f0


	//   ....[1]....
        /*0048*/ 	.word	0x00001290


	//   ....[2]....
        /*004c*/ 	.word	0x000025f0


	//   ....[3]....
        /*0050*/ 	.word	0x00005a80


	//   ....[4]....
        /*0054*/ 	.word	0x00005aa0


	//   ....[5]....
        /*0058*/ 	.word	0x00005ad0


	//   ....[6]....
        /*005c*/ 	.word	0x00006500


	//   ....[7]....
        /*0060*/ 	.word	0x00006590


	//   ....[8]....
        /*0064*/ 	.word	0x000065c0


	//   ....[9]....
        /*0068*/ 	.word	0x00006690


	//----- nvinfo : EIATTR_COOP_GROUP_MASK_REGIDS
	.align		4
.L_36:
        /*006c*/ 	.byte	0x04, 0x29
        /*006e*/ 	.short	(.L_38 - .L_37)


	//   ....[0]....
.L_37:
        /*0070*/ 	.word	0xffffffff


	//   ....[1]....
        /*0074*/ 	.word	0xffffffff


	//   ....[2]....
        /*0078*/ 	.word	0xffffffff


	//   ....[3]....
        /*007c*/ 	.word	0xffffffff


	//   ....[4]....
        /*0080*/ 	.word	0xffffffff


	//   ....[5]....
        /*0084*/ 	.word	0xffffffff


	//   ....[6]....
        /*0088*/ 	.word	0xffffffff


	//   ....[7]....
        /*008c*/ 	.word	0xffffffff


	//   ....[8]....
        /*0090*/ 	.word	0xffffffff


	//   ....[9]....
        /*0094*/ 	.word	0xffffffff


	//   ....[10]....
        /*0098*/ 	.word	0xffffffff


	//   ....[11]....
        /*009c*/ 	.word	0xffffffff


	//   ....[12]....
        /*00a0*/ 	.word	0xffffffff


	//   ....[13]....
        /*00a4*/ 	.word	0xffffffff


	//----- nvinfo : EIATTR_COOP_GROUP_INSTR_OFFSETS
	.align		4
.L_38:
        /*00a8*/ 	.byte	0x04, 0x28
        /*00aa*/ 	.short	(.L_40 - .L_39)


	//   ....[0]....
.L_39:
        /*00ac*/ 	.word	0x000000c0


	//   ....[1]....
        /*00b0*/ 	.word	0x000004f0


	//   ....[2]....
        /*00b4*/ 	.word	0x00000bc0


	//   ....[3]....
        /*00b8*/ 	.word	0x00000cf0


	//   ....[4]....
        /*00bc*/ 	.word	0x00000de0


	//   ....[5]....
        /*00c0*/ 	.word	0x00000f40


	//   ....[6]....
        /*00c4*/ 	.word	0x000010d0


	//   ....[7]....
        /*00c8*/ 	.word	0x00001310


	//   ....[8]....
        /*00cc*/ 	.word	0x000024d0


	//   ....[9]....
        /*00d0*/ 	.word	0x000049b0


	//   ....[10]....
        /*00d4*/ 	.word	0x00004e80


	//   ....[11]....
        /*00d8*/ 	.word	0x00004eb0


	//   ....[12]....
        /*00dc*/ 	.word	0x00005990


	//   ....[13]....
        /*00e0*/ 	.word	0x00005b90


	//----- nvinfo : EIATTR_VRC_CTA_INIT_COUNT
	.align		4
.L_40:
        /*00e4*/ 	.byte	0x02, 0x4a
        /*00e6*/ 	.byte	0x80
	.zero		1


	//----- nvinfo : EIATTR_SYSCALL_OFFSETS
	.align		4
        /*00e8*/ 	.byte	0x04, 0x46
        /*00ea*/ 	.short	(.L_42 - .L_41)


	//   ....[0]....
.L_41:
        /*00ec*/ 	.word	0x00007640


	//   ....[1]....
        /*00f0*/ 	.word	0x000077b0


	//   ....[2]....
        /*00f4*/ 	.word	0x00007920


	//----- nvinfo : EIATTR_MBARRIER_INSTR_OFFSETS
	.align		4
.L_42:
        /*00f8*/ 	.byte	0x04, 0x39
        /*00fa*/ 	.short	(.L_44 - .L_43)


	//   ....[0]....
.L_43:
        /*00fc*/ 	.word	0x00000600
        /*0100*/ 	.word	0x000000ff
        /*0104*/ 	.word	0x00000000
        /*0108*/ 	.short	0x0100
        /*010a*/ 	.byte	0x05
	.zero		1


	//   ....[1]....
        /*010c*/ 	.word	0x00000610
        /*0110*/ 	.word	0x000000ff
        /*0114*/ 	.word	0x00000168
        /*0118*/ 	.short	0x0100
        /*011a*/ 	.byte	0x05
	.zero		1


	//   ....[2]....
        /*011c*/ 	.word	0x00000620
        /*0120*/ 	.word	0x000000ff
        /*0124*/ 	.word	0x00000008
        /*0128*/ 	.short	0x0100
        /*012a*/ 	.byte	0x05
	.zero		1


	//   ....[3]....
        /*012c*/ 	.word	0x00000630
        /*0130*/ 	.word	0x000000ff
        /*0134*/ 	.word	0x00000170
        /*0138*/ 	.short	0x0100
        /*013a*/ 	.byte	0x05
	.zero		1


	//   ....[4]....
        /*013c*/ 	.word	0x00000640
        /*0140*/ 	.word	0x000000ff
        /*0144*/ 	.word	0x00000010
        /*0148*/ 	.short	0x0100
        /*014a*/ 	.byte	0x05
	.zero		1


	//   ....[5]....
        /*014c*/ 	.word	0x00000650
        /*0150*/ 	.word	0x000000ff
        /*0154*/ 	.word	0x00000178
        /*0158*/ 	.short	0x0100
        /*015a*/ 	.byte	0x05
	.zero		1


	//   ....[6]....
        /*015c*/ 	.word	0x00000660
        /*0160*/ 	.word	0x000000ff
        /*0164*/ 	.word	0x00000018
        /*0168*/ 	.short	0x0100
        /*016a*/ 	.byte	0x05
	.zero		1


	//   ....[7]....
        /*016c*/ 	.word	0x00000670
        /*0170*/ 	.word	0x000000ff
        /*0174*/ 	.word	0x00000180
        /*0178*/ 	.short	0x0100
        /*017a*/ 	.byte	0x05
	.zero		1


	//   ....[8]....
        /*017c*/ 	.word	0x00000680
        /*0180*/ 	.word	0x000000ff
        /*0184*/ 	.word	0x00000020
        /*0188*/ 	.short	0x0100
        /*018a*/ 	.byte	0x05
	.zero		1


	//   ....[9]....
        /*018c*/ 	.word	0x00000690
        /*0190*/ 	.word	0x000000ff
        /*0194*/ 	.word	0x00000188
        /*0198*/ 	.short	0x0100
        /*019a*/ 	.byte	0x05
	.zero		1


	//   ....[10]....
        /*019c*/ 	.word	0x000006a0
        /*01a0*/ 	.word	0x000000ff
        /*01a4*/ 	.word	0x00000028
        /*01a8*/ 	.short	0x0100
        /*01aa*/ 	.byte	0x05
	.zero		1


	//   ....[11]....
        /*01ac*/ 	.word	0x000006b0
        /*01b0*/ 	.word	0x000000ff
        /*01b4*/ 	.word	0x00000190
        /*01b8*/ 	.short	0x0100
        /*01ba*/ 	.byte	0x05
	.zero		1


	//   ....[12]....
        /*01bc*/ 	.word	0x000006c0
        /*01c0*/ 	.word	0x000000ff
        /*01c4*/ 	.word	0x00000030
        /*01c8*/ 	.short	0x0100
        /*01ca*/ 	.byte	0x05
	.zero		1


	//   ....[13]....
        /*01cc*/ 	.word	0x000006d0
        /*01d0*/ 	.word	0x000000ff
        /*01d4*/ 	.word	0x00000198
        /*01d8*/ 	.short	0x0100
        /*01da*/ 	.byte	0x05
	.zero		1


	//   ....[14]....
        /*01dc*/ 	.word	0x000006e0
        /*01e0*/ 	.word	0x000000ff
        /*01e4*/ 	.word	0x00000038
        /*01e8*/ 	.short	0x0100
        /*01ea*/ 	.byte	0x05
	.zero		1


	//   ....[15]....
        /*01ec*/ 	.word	0x000006f0
        /*01f0*/ 	.word	0x000000ff
        /*01f4*/ 	.word	0x000001a0
        /*01f8*/ 	.short	0x0100
        /*01fa*/ 	.byte	0x05
	.zero		1


	//   ....[16]....
        /*01fc*/ 	.word	0x00000700
        /*0200*/ 	.word	0x000000ff
        /*0204*/ 	.word	0x00000040
        /*0208*/ 	.short	0x0100
        /*020a*/ 	.byte	0x05
	.zero		1


	//   ....[17]....
        /*020c*/ 	.word	0x00000710
        /*0210*/ 	.word	0x000000ff
        /*0214*/ 	.word	0x000001a8
        /*0218*/ 	.short	0x0100
        /*021a*/ 	.byte	0x05
	.zero		1


	//   ....[18]....
        /*021c*/ 	.word	0x00000720
        /*0220*/ 	.word	0x000000ff
        /*0224*/ 	.word	0x00000048
        /*0228*/ 	.short	0x0100
        /*022a*/ 	.byte	0x05
	.zero		1


	//   ....[19]....
        /*022c*/ 	.word	0x00000730
        /*0230*/ 	.word	0x000000ff
        /*0234*/ 	.word	0x000001b0
        /*0238*/ 	.short	0x0100
        /*023a*/ 	.byte	0x05
	.zero		1


	//   ....[20]....
        /*023c*/ 	.word	0x00000740
        /*0240*/ 	.word	0x000000ff
        /*0244*/ 	.word	0x00000050
        /*0248*/ 	.short	0x0100
        /*024a*/ 	.byte	0x05
	.zero		1


	//   ....[21]....
        /*024c*/ 	.word	0x00000750
        /*0250*/ 	.word	0x000000ff
        /*0254*/ 	.word	0x000001b8
        /*0258*/ 	.short	0x0100
        /*025a*/ 	.byte	0x05
	.zero		1


	//   ....[22]....
        /*025c*/ 	.word	0x00000760
        /*0260*/ 	.word	0x000000ff
        /*0264*/ 	.word	0x00000058
        /*0268*/ 	.short	0x0100
        /*026a*/ 	.byte	0x05
	.zero		1


	//   ....[23]....
        /*026c*/ 	.word	0x00000770
        /*0270*/ 	.word	0x000000ff
        /*0274*/ 	.word	0x000001c0
        /*0278*/ 	.short	0x0100
        /*027a*/ 	.byte	0x05
	.zero		1


	//   ....[24]....
        /*027c*/ 	.word	0x00000780
        /*0280*/ 	.word	0x000000ff
        /*0284*/ 	.word	0x00000060
        /*0288*/ 	.short	0x0100
        /*028a*/ 	.byte	0x05
	.zero		1


	//   ....[25]....
        /*028c*/ 	.word	0x00000790
        /*0290*/ 	.word	0x000000ff
        /*0294*/ 	.word	0x000001c8
        /*0298*/ 	.short	0x0100
        /*029a*/ 	.byte	0x05
	.zero		1


	//   ....[26]....
        /*029c*/ 	.word	0x000007a0
        /*02a0*/ 	.word	0x000000ff
        /*02a4*/ 	.word	0x00000068
        /*02a8*/ 	.short	0x0100
        /*02aa*/ 	.byte	0x05
	.zero		1


	//   ....[27]....
        /*02ac*/ 	.word	0x000007b0
        /*02b0*/ 	.word	0x000000ff
        /*02b4*/ 	.word	0x000001d0
        /*02b8*/ 	.short	0x0100
        /*02ba*/ 	.byte	0x05
	.zero		1


	//   ....[28]....
        /*02bc*/ 	.word	0x000007c0
        /*02c0*/ 	.word	0x000000ff
        /*02c4*/ 	.word	0x00000070
        /*02c8*/ 	.short	0x0100
        /*02ca*/ 	.byte	0x05
	.zero		1


	//   ....[29]....
        /*02cc*/ 	.word	0x000007d0
        /*02d0*/ 	.word	0x000000ff
        /*02d4*/ 	.word	0x000001d8
        /*02d8*/ 	.short	0x0100
        /*02da*/ 	.byte	0x05
	.zero		1


	//   ....[30]....
        /*02dc*/ 	.word	0x000007e0
        /*02e0*/ 	.word	0x000000ff
        /*02e4*/ 	.word	0x00000078
        /*02e8*/ 	.short	0x0100
        /*02ea*/ 	.byte	0x05
	.zero		1


	//   ....[31]....
        /*02ec*/ 	.word	0x000007f0
        /*02f0*/ 	.word	0x000000ff
        /*02f4*/ 	.word	0x000001e0
        /*02f8*/ 	.short	0x0100
        /*02fa*/ 	.byte	0x05
	.zero		1


	//   ....[32]....
        /*02fc*/ 	.word	0x00000800
        /*0300*/ 	.word	0x000000ff
        /*0304*/ 	.word	0x00000080
        /*0308*/ 	.short	0x0100
        /*030a*/ 	.byte	0x05
	.zero		1


	//   ....[33]....
        /*030c*/ 	.word	0x00000810
        /*0310*/ 	.word	0x000000ff
        /*0314*/ 	.word	0x000001e8
        /*0318*/ 	.short	0x0100
        /*031a*/ 	.byte	0x05
	.zero		1


	//   ....[34]....
        /*031c*/ 	.word	0x00000820
        /*0320*/ 	.word	0x000000ff
        /*0324*/ 	.word	0x00000088
        /*0328*/ 	.short	0x0100
        /*032a*/ 	.byte	0x05
	.zero		1


	//   ....[35]....
        /*032c*/ 	.word	0x00000830
        /*0330*/ 	.word	0x000000ff
        /*0334*/ 	.word	0x000001f0
        /*0338*/ 	.short	0x0100
        /*033a*/ 	.byte	0x05
	.zero		1


	//   ....[36]....
        /*033c*/ 	.word	0x00000840
        /*0340*/ 	.word	0x000000ff
        /*0344*/ 	.word	0x00000090
        /*0348*/ 	.short	0x0100
        /*034a*/ 	.byte	0x05
	.zero		1


	//   ....[37]....
        /*034c*/ 	.word	0x00000850
        /*0350*/ 	.word	0x000000ff
        /*0354*/ 	.word	0x000001f8
        /*0358*/ 	.short	0x0100
        /*035a*/ 	.byte	0x05
	.zero		1


	//   ....[38]....
        /*035c*/ 	.word	0x00000860
        /*0360*/ 	.word	0x000000ff
        /*0364*/ 	.word	0x00000098
        /*0368*/ 	.short	0x0100
        /*036a*/ 	.byte	0x05
	.zero		1


	//   ....[39]....
        /*036c*/ 	.word	0x00000870
        /*0370*/ 	.word	0x000000ff
        /*0374*/ 	.word	0x00000200
        /*0378*/ 	.short	0x0100
        /*037a*/ 	.byte	0x05
	.zero		1


	//   ....[40]....
        /*037c*/ 	.word	0x00000880
        /*0380*/ 	.word	0x000000ff
        /*0384*/ 	.word	0x000000a0
        /*0388*/ 	.short	0x0100
        /*038a*/ 	.byte	0x05
	.zero		1


	//   ....[41]....
        /*038c*/ 	.word	0x00000890
        /*0390*/ 	.word	0x000000ff
        /*0394*/ 	.word	0x00000208
        /*0398*/ 	.short	0x0100
        /*039a*/ 	.byte	0x05
	.zero		1


	//   ....[42]....
        /*039c*/ 	.word	0x000008a0
        /*03a0*/ 	.word	0x000000ff
        /*03a4*/ 	.word	0x000000a8
        /*03a8*/ 	.short	0x0100
        /*03aa*/ 	.byte	0x05
	.zero		1


	//   ....[43]....
        /*03ac*/ 	.word	0x000008b0
        /*03b0*/ 	.word	0x000000ff
        /*03b4*/ 	.word	0x00000210
        /*03b8*/ 	.short	0x0100
        /*03ba*/ 	.byte	0x05
	.zero		1


	//   ....[44]....
        /*03bc*/ 	.word	0x000008c0
        /*03c0*/ 	.word	0x000000ff
        /*03c4*/ 	.word	0x000000b0
        /*03c8*/ 	.short	0x0100
        /*03ca*/ 	.byte	0x05
	.zero		1


	//   ....[45]....
        /*03cc*/ 	.word	0x000008d0
        /*03d0*/ 	.word	0x000000ff
        /*03d4*/ 	.word	0x00000218
        /*03d8*/ 	.short	0x0100
        /*03da*/ 	.byte	0x05
	.zero		1


	//   ....[46]....
        /*03dc*/ 	.word	0x000008e0
        /*03e0*/ 	.word	0x000000ff
        /*03e4*/ 	.word	0x000000b8
        /*03e8*/ 	.short	0x0100
        /*03ea*/ 	.byte	0x05
	.zero		1


	//   ....[47]....
        /*03ec*/ 	.word	0x000008f0
        /*03f0*/ 	.word	0x000000ff
        /*03f4*/ 	.word	0x00000220
        /*03f8*/ 	.short	0x0100
        /*03fa*/ 	.byte	0x05
	.zero		1


	//   ....[48]....
        /*03fc*/ 	.word	0x00000900
        /*0400*/ 	.word	0x000000ff
        /*0404*/ 	.word	0x000000c0
        /*0408*/ 	.short	0x0100
        /*040a*/ 	.byte	0x05
	.zero		1


	//   ....[49]....
        /*040c*/ 	.word	0x00000910
        /*0410*/ 	.word	0x000000ff
        /*0414*/ 	.word	0x00000228
        /*0418*/ 	.short	0x0100
        /*041a*/ 	.byte	0x05
	.zero		1


	//   ....[50]....
        /*041c*/ 	.word	0x00000920
        /*0420*/ 	.word	0x000000ff
        /*0424*/ 	.word	0x000000c8
        /*0428*/ 	.short	0x0100
        /*042a*/ 	.byte	0x05
	.zero		1


	//   ....[51]....
        /*042c*/ 	.word	0x00000930
        /*0430*/ 	.word	0x000000ff
        /*0434*/ 	.word	0x00000230
        /*0438*/ 	.short	0x0100
        /*043a*/ 	.byte	0x05
	.zero		1


	//   ....[52]....
        /*043c*/ 	.word	0x00000940
        /*0440*/ 	.word	0x000000ff
        /*0444*/ 	.word	0x000000d0
        /*0448*/ 	.short	0x0100
        /*044a*/ 	.byte	0x05
	.zero		1


	//   ....[53]....
        /*044c*/ 	.word	0x00000950
        /*0450*/ 	.word	0x000000ff
        /*0454*/ 	.word	0x00000238
        /*0458*/ 	.short	0x0100
        /*045a*/ 	.byte	0x05
	.zero		1


	//   ....[54]....
        /*045c*/ 	.word	0x00000960
        /*0460*/ 	.word	0x000000ff
        /*0464*/ 	.word	0x000000d8
        /*0468*/ 	.short	0x0100
        /*046a*/ 	.byte	0x05
	.zero		1


	//   ....[55]....
        /*046c*/ 	.word	0x00000970
        /*0470*/ 	.word	0x000000ff
        /*0474*/ 	.word	0x00000240
        /*0478*/ 	.short	0x0100
        /*047a*/ 	.byte	0x05
	.zero		1


	//   ....[56]....
        /*047c*/ 	.word	0x00000980
        /*0480*/ 	.word	0x000000ff
        /*0484*/ 	.word	0x000000e0
        /*0488*/ 	.short	0x0100
        /*048a*/ 	.byte	0x05
	.zero		1


	//   ....[57]....
        /*048c*/ 	.word	0x00000990
        /*0490*/ 	.word	0x000000ff
        /*0494*/ 	.word	0x00000248
        /*0498*/ 	.short	0x0100
        /*049a*/ 	.byte	0x05
	.zero		1


	//   ....[58]....
        /*049c*/ 	.word	0x000009a0
        /*04a0*/ 	.word	0x000000ff
        /*04a4*/ 	.word	0x000000e8
        /*04a8*/ 	.short	0x0100
        /*04aa*/ 	.byte	0x05
	.zero		1


	//   ....[59]....
        /*04ac*/ 	.word	0x000009b0
        /*04b0*/ 	.word	0x000000ff
        /*04b4*/ 	.word	0x00000250
        /*04b8*/ 	.short	0x0100
        /*04ba*/ 	.byte	0x05
	.zero		1


	//   ....[60]....
        /*04bc*/ 	.word	0x000009c0
        /*04c0*/ 	.word	0x000000ff
        /*04c4*/ 	.word	0x000000f0
        /*04c8*/ 	.short	0x0100
        /*04ca*/ 	.byte	0x05
	.zero		1


	//   ....[61]....
        /*04cc*/ 	.word	0x000009d0
        /*04d0*/ 	.word	0x000000ff
        /*04d4*/ 	.word	0x00000258
        /*04d8*/ 	.short	0x0100
        /*04da*/ 	.byte	0x05
	.zero		1


	//   ....[62]....
        /*04dc*/ 	.word	0x000009e0
        /*04e0*/ 	.word	0x000000ff
        /*04e4*/ 	.word	0x000000f8
        /*04e8*/ 	.short	0x0100
        /*04ea*/ 	.byte	0x05
	.zero		1


	//   ....[63]....
        /*04ec*/ 	.word	0x000009f0
        /*04f0*/ 	.word	0x000000ff
        /*04f4*/ 	.word	0x00000260
        /*04f8*/ 	.short	0x0100
        /*04fa*/ 	.byte	0x05
	.zero		1


	//   ....[64]....
        /*04fc*/ 	.word	0x00000a00
        /*0500*/ 	.word	0x000000ff
        /*0504*/ 	.word	0x00000100
        /*0508*/ 	.short	0x0100
        /*050a*/ 	.byte	0x05
	.zero		1


	//   ....[65]....
        /*050c*/ 	.word	0x00000a10
        /*0510*/ 	.word	0x000000ff
        /*0514*/ 	.word	0x00000268
        /*0518*/ 	.short	0x0100
        /*051a*/ 	.byte	0x05
	.zero		1


	//   ....[66]....
        /*051c*/ 	.word	0x00000a20
        /*0520*/ 	.word	0x000000ff
        /*0524*/ 	.word	0x00000108
        /*0528*/ 	.short	0x0100
        /*052a*/ 	.byte	0x05
	.zero		1


	//   ....[67]....
        /*052c*/ 	.word	0x00000a30
        /*0530*/ 	.word	0x000000ff
        /*0534*/ 	.word	0x00000270
        /*0538*/ 	.short	0x0100
        /*053a*/ 	.byte	0x05
	.zero		1


	//   ....[68]....
        /*053c*/ 	.word	0x00000a40
        /*0540*/ 	.word	0x000000ff
        /*0544*/ 	.word	0x00000110
        /*0548*/ 	.short	0x0100
        /*054a*/ 	.byte	0x05
	.zero		1


	//   ....[69]....
        /*054c*/ 	.word	0x00000a50
        /*0550*/ 	.word	0x000000ff
        /*0554*/ 	.word	0x00000278
        /*0558*/ 	.short	0x0100
        /*055a*/ 	.byte	0x05
	.zero		1


	//   ....[70]....
        /*055c*/ 	.word	0x00000a60
        /*0560*/ 	.word	0x000000ff
        /*0564*/ 	.word	0x00000118
        /*0568*/ 	.short	0x0100
        /*056a*/ 	.byte	0x05
	.zero		1


	//   ....[71]....
        /*056c*/ 	.word	0x00000a70
        /*0570*/ 	.word	0x000000ff
        /*0574*/ 	.word	0x00000280
        /*0578*/ 	.short	0x0100
        /*057a*/ 	.byte	0x05
	.zero		1


	//   ....[72]....
        /*057c*/ 	.word	0x00000a80
        /*0580*/ 	.word	0x000000ff
        /*0584*/ 	.word	0x00000120
        /*0588*/ 	.short	0x0100
        /*058a*/ 	.byte	0x05
	.zero		1


	//   ....[73]....
        /*058c*/ 	.word	0x00000a90
        /*0590*/ 	.word	0x000000ff
        /*0594*/ 	.word	0x00000288
        /*0598*/ 	.short	0x0100
        /*059a*/ 	.byte	0x05
	.zero		1


	//   ....[74]....
        /*059c*/ 	.word	0x00000aa0
        /*05a0*/ 	.word	0x000000ff
        /*05a4*/ 	.word	0x00000128
        /*05a8*/ 	.short	0x0100
        /*05aa*/ 	.byte	0x05
	.zero		1


	//   ....[75]....
        /*05ac*/ 	.word	0x00000ab0
        /*05b0*/ 	.word	0x000000ff
        /*05b4*/ 	.word	0x00000290
        /*05b8*/ 	.short	0x0100
        /*05ba*/ 	.byte	0x05
	.zero		1


	//   ....[76]....
        /*05bc*/ 	.word	0x00000ac0
        /*05c0*/ 	.word	0x000000ff
        /*05c4*/ 	.word	0x00000130
        /*05c8*/ 	.short	0x0100
        /*05ca*/ 	.byte	0x05
	.zero		1


	//   ....[77]....
        /*05cc*/ 	.word	0x00000ad0
        /*05d0*/ 	.word	0x000000ff
        /*05d4*/ 	.word	0x00000298
        /*05d8*/ 	.short	0x0100
        /*05da*/ 	.byte	0x05
	.zero		1


	//   ....[78]....
        /*05dc*/ 	.word	0x00000ae0
        /*05e0*/ 	.word	0x000000ff
        /*05e4*/ 	.word	0x00000138
        /*05e8*/ 	.short	0x0100
        /*05ea*/ 	.byte	0x05
	.zero		1


	//   ....[79]....
        /*05ec*/ 	.word	0x00000af0
        /*05f0*/ 	.word	0x000000ff
        /*05f4*/ 	.word	0x000002a0
        /*05f8*/ 	.short	0x0100
        /*05fa*/ 	.byte	0x05
	.zero		1


	//   ....[80]....
        /*05fc*/ 	.word	0x00000b00
        /*0600*/ 	.word	0x000000ff
        /*0604*/ 	.word	0x00000140
        /*0608*/ 	.short	0x0100
        /*060a*/ 	.byte	0x05
	.zero		1


	//   ....[81]....
        /*060c*/ 	.word	0x00000b10
        /*0610*/ 	.word	0x000000ff
        /*0614*/ 	.word	0x000002a8
        /*0618*/ 	.short	0x0100
        /*061a*/ 	.byte	0x05
	.zero		1


	//   ....[82]....
        /*061c*/ 	.word	0x00000b20
        /*0620*/ 	.word	0x000000ff
        /*0624*/ 	.word	0x00000148
        /*0628*/ 	.short	0x0100
        /*062a*/ 	.byte	0x05
	.zero		1


	//   ....[83]....
        /*062c*/ 	.word	0x00000b30
        /*0630*/ 	.word	0x000000ff
        /*0634*/ 	.word	0x000002b0
        /*0638*/ 	.short	0x0100
        /*063a*/ 	.byte	0x05
	.zero		1


	//   ....[84]....
        /*063c*/ 	.word	0x00000b40
        /*0640*/ 	.word	0x000000ff
        /*0644*/ 	.word	0x00000150
        /*0648*/ 	.short	0x0100
        /*064a*/ 	.byte	0x05
	.zero		1


	//   ....[85]....
        /*064c*/ 	.word	0x00000b50
        /*0650*/ 	.word	0x000000ff
        /*0654*/ 	.word	0x000002b8
        /*0658*/ 	.short	0x0100
        /*065a*/ 	.byte	0x05
	.zero		1


	//   ....[86]....
        /*065c*/ 	.word	0x00000b60
        /*0660*/ 	.word	0x000000ff
        /*0664*/ 	.word	0x00000158
        /*0668*/ 	.short	0x0100
        /*066a*/ 	.byte	0x05
	.zero		1


	//   ....[87]....
        /*066c*/ 	.word	0x00000b70
        /*0670*/ 	.word	0x000000ff
        /*0674*/ 	.word	0x000002c0
        /*0678*/ 	.short	0x0100
        /*067a*/ 	.byte	0x05
	.zero		1


	//   ....[88]....
        /*067c*/ 	.word	0x00000b80
        /*0680*/ 	.word	0x000000ff
        /*0684*/ 	.word	0x00000160
        /*0688*/ 	.short	0x0100
        /*068a*/ 	.byte	0x05
	.zero		1


	//   ....[89]....
        /*068c*/ 	.word	0x00000b90
        /*0690*/ 	.word	0x000000ff
        /*0694*/ 	.word	0x000002c8
        /*0698*/ 	.short	0x0100
        /*069a*/ 	.byte	0x05
	.zero		1


	//   ....[90]....
        /*069c*/ 	.word	0x00000cc0
        /*06a0*/ 	.word	0x000000ff
        /*06a4*/ 	.word	0x000002d0
        /*06a8*/ 	.short	0x0100
        /*06aa*/ 	.byte	0x06
	.zero		1


	//   ....[91]....
        /*06ac*/ 	.word	0x00000cd0
        /*06b0*/ 	.word	0x000000ff
        /*06b4*/ 	.word	0x000002d8
        /*06b8*/ 	.short	0x0100
        /*06ba*/ 	.byte	0x06
	.zero		1


	//   ....[92]....
        /*06bc*/ 	.word	0x00000db0
        /*06c0*/ 	.word	0x000000ff
        /*06c4*/ 	.word	0x000002e0
        /*06c8*/ 	.short	0x0100
        /*06ca*/ 	.byte	0x05
	.zero		1


	//   ....[93]....
        /*06cc*/ 	.word	0x00000dc0
        /*06d0*/ 	.word	0x000000ff
        /*06d4*/ 	.word	0x000002e8
        /*06d8*/ 	.short	0x0100
        /*06da*/ 	.byte	0x05
	.zero		1


	//   ....[94]....
        /*06dc*/ 	.word	0x00000ef0
        /*06e0*/ 	.word	0x000000ff
        /*06e4*/ 	.word	0x000002f0
        /*06e8*/ 	.short	0x0100
        /*06ea*/ 	.byte	0x05
	.zero		1


	//   ....[95]....
        /*06ec*/ 	.word	0x00000f00
        /*06f0*/ 	.word	0x000000ff
        /*06f4*/ 	.word	0x00000300
        /*06f8*/ 	.short	0x0100
        /*06fa*/ 	.byte	0x05
	.zero		1


	//   ....[96]....
        /*06fc*/ 	.word	0x00000f10
        /*0700*/ 	.word	0x000000ff
        /*0704*/ 	.word	0x000002f8
        /*0708*/ 	.short	0x0100
        /*070a*/ 	.byte	0x05
	.zero		1


	//   ....[97]....
        /*070c*/ 	.word	0x00000f20
        /*0710*/ 	.word	0x000000ff
        /*0714*/ 	.word	0x00000308
        /*0718*/ 	.short	0x0100
        /*071a*/ 	.byte	0x05
	.zero		1


	//   ....[98]....
        /*071c*/ 	.word	0x00001040
        /*0720*/ 	.word	0x000000ff
        /*0724*/ 	.word	0x00000310
        /*0728*/ 	.short	0x0100
        /*072a*/ 	.byte	0x06
	.zero		1


	//   ....[99]....
        /*072c*/ 	.word	0x00001050
        /*0730*/ 	.word	0x000000ff
        /*0734*/ 	.word	0x00000330
        /*0738*/ 	.short	0x0100
        /*073a*/ 	.byte	0x06
	.zero		1


	//   ....[100]....
        /*073c*/ 	.word	0x00001060
        /*0740*/ 	.word	0x000000ff
        /*0744*/ 	.word	0x00000318
        /*0748*/ 	.short	0x0100
        /*074a*/ 	.byte	0x06
	.zero		1


	//   ....[101]....
        /*074c*/ 	.word	0x00001070
        /*0750*/ 	.word	0x000000ff
        /*0754*/ 	.word	0x00000338
        /*0758*/ 	.short	0x0100
        /*075a*/ 	.byte	0x06
	.zero		1


	//   ....[102]....
        /*075c*/ 	.word	0x00001080
        /*0760*/ 	.word	0x000000ff
        /*0764*/ 	.word	0x00000320
        /*0768*/ 	.short	0x0100
        /*076a*/ 	.byte	0x06
	.zero		1


	//   ....[103]....
        /*076c*/ 	.word	0x00001090
        /*0770*/ 	.word	0x000000ff
        /*0774*/ 	.word	0x00000340
        /*0778*/ 	.short	0x0100
        /*077a*/ 	.byte	0x06
	.zero		1


	//   ....[104]....
        /*077c*/ 	.word	0x000010a0
        /*0780*/ 	.word	0x000000ff
        /*0784*/ 	.word	0x00000328
        /*0788*/ 	.short	0x0100
        /*078a*/ 	.byte	0x06
	.zero		1


	//   ....[105]....
        /*078c*/ 	.word	0x000010b0
        /*0790*/ 	.word	0x000000ff
        /*0794*/ 	.word	0x00000348
        /*0798*/ 	.short	0x0100
        /*079a*/ 	.byte	0x06
	.zero		1


	//   ....[106]....
        /*079c*/ 	.word	0x000011a0
        /*07a0*/ 	.word	0x000000ff
        /*07a4*/ 	.word	0x00000350
        /*07a8*/ 	.short	0x0100
        /*07aa*/ 	.byte	0x05
	.zero		1


	//   ....[107]....
        /*07ac*/ 	.word	0x000011b0
        /*07b0*/ 	.word	0x000000ff
        /*07b4*/ 	.word	0x00000360
        /*07b8*/ 	.short	0x0100
        /*07ba*/ 	.byte	0x05
	.zero		1


	//   ....[108]....
        /*07bc*/ 	.word	0x000011c0
        /*07c0*/ 	.word	0x000000ff
        /*07c4*/ 	.word	0x00000358
        /*07c8*/ 	.short	0x0100
        /*07ca*/ 	.byte	0x05
	.zero		1


	//   ....[109]....
        /*07cc*/ 	.word	0x000011d0
        /*07d0*/ 	.word	0x000000ff
        /*07d4*/ 	.word	0x00000368
        /*07d8*/ 	.short	0x0100
        /*07da*/ 	.byte	0x05
	.zero		1


	//   ....[110]....
        /*07dc*/ 	.word	0x000012c0
        /*07e0*/ 	.word	0x000000ff
        /*07e4*/ 	.word	0x00000370
        /*07e8*/ 	.short	0x0100
        /*07ea*/ 	.byte	0x04
	.zero		1


	//   ....[111]....
        /*07ec*/ 	.word	0x00001cd0
        /*07f0*/ 	.word	0x00000003
        /*07f4*/ 	.word	0x00000360
        /*07f8*/ 	.short	0x010a
        /*07fa*/ 	.byte	0xff
	.zero		1


	//   ....[112]....
        /*07fc*/ 	.word	0x00001d00
        /*0800*/ 	.word	0x00000003
        /*0804*/ 	.word	0x00000350
        /*0808*/ 	.short	0x0101
        /*080a*/ 	.byte	0xff
	.zero		1


	//   ....[113]....
        /*080c*/ 	.word	0x00001e10
        /*0810*/ 	.word	0x000000ff
        /*0814*/ 	.word	0x00000168
        /*0818*/ 	.short	0x010a
        /*081a*/ 	.byte	0x05
	.zero		1


	//   ....[114]....
        /*081c*/ 	.word	0x00001ed0
        /*0820*/ 	.word	0x000000ff
        /*0824*/ 	.word	0x00000168
        /*0828*/ 	.short	0x010a
        /*082a*/ 	.byte	0x21
	.zero		1


	//   ....[115]....
        /*082c*/ 	.word	0x00002080
        /*0830*/ 	.word	0x000000ff
        /*0834*/ 	.word	0x00000168
        /*0838*/ 	.short	0x010a
        /*083a*/ 	.byte	0x08
	.zero		1


	//   ....[116]....
        /*083c*/ 	.word	0x00002180
        /*0840*/ 	.word	0x000000ff
        /*0844*/ 	.word	0x000002e8
        /*0848*/ 	.short	0x0101
        /*084a*/ 	.byte	0x04
	.zero		1


	//   ....[117]....
        /*084c*/ 	.word	0x000021a0
        /*0850*/ 	.word	0x000000ff
        /*0854*/ 	.word	0x00000168
        /*0858*/ 	.short	0x010a
        /*085a*/ 	.byte	0x05
	.zero		1


	//   ....[118]....
        /*085c*/ 	.word	0x00002220
        /*0860*/ 	.word	0x000000ff
        /*0864*/ 	.word	0x00000168
        /*0868*/ 	.short	0x010a
        /*086a*/ 	.byte	0x11
	.zero		1


	//   ....[119]....
        /*086c*/ 	.word	0x000023b0
        /*0870*/ 	.word	0x000000ff
        /*0874*/ 	.word	0x00000168
        /*0878*/ 	.short	0x010a
        /*087a*/ 	.byte	0x08
	.zero		1


	//   ....[120]....
        /*087c*/ 	.word	0x00002500
        /*0880*/ 	.word	0x00000002
        /*0884*/ 	.word	0x000002f0
        /*0888*/ 	.short	0x010a
        /*088a*/ 	.byte	0xff
	.zero		1


	//   ....[121]....
        /*088c*/ 	.word	0x000025c0
        /*0890*/ 	.word	0x00000002
        /*0894*/ 	.word	0x00000000
        /*0898*/ 	.short	0x0101
        /*089a*/ 	.byte	0xff
	.zero		1


	//   ....[122]....
        /*089c*/ 	.word	0x00002b20
        /*08a0*/ 	.word	0x000000ff
        /*08a4*/ 	.word	0x00000000
        /*08a8*/ 	.short	0x010a
        /*08aa*/ 	.byte	0x05
	.zero		1


	//   ....[123]....
        /*08ac*/ 	.word	0x00002bb0
        /*08b0*/ 	.word	0x000000ff
        /*08b4*/ 	.word	0x00000000
        /*08b8*/ 	.short	0x010a
        /*08ba*/ 	.byte	0x05
	.zero		1


	//   ....[124]....
        /*08bc*/ 	.word	0x00002c40
        /*08c0*/ 	.word	0x000000ff
        /*08c4*/ 	.word	0x00000000
        /*08c8*/ 	.short	0x010a
        /*08ca*/ 	.byte	0x05
	.zero		1


	//   ....[125]....
        /*08cc*/ 	.word	0x00002cd0
        /*08d0*/ 	.word	0x000000ff
        /*08d4*/ 	.word	0x00000000
        /*08d8*/ 	.short	0x010a
        /*08da*/ 	.byte	0x05
	.zero		1


	//   ....[126]....
        /*08dc*/ 	.word	0x00002d60
        /*08e0*/ 	.word	0x000000ff
        /*08e4*/ 	.word	0x00000000
        /*08e8*/ 	.short	0x010a
        /*08ea*/ 	.byte	0x05
	.zero		1


	//   ....[127]....
        /*08ec*/ 	.word	0x00002df0
        /*08f0*/ 	.word	0x000000ff
        /*08f4*/ 	.word	0x00000000
        /*08f8*/ 	.short	0x010a
        /*08fa*/ 	.byte	0x05
	.zero		1


	//   ....[128]....
        /*08fc*/ 	.word	0x00002e80
        /*0900*/ 	.word	0x000000ff
        /*0904*/ 	.word	0x00000000
        /*0908*/ 	.short	0x010a
        /*090a*/ 	.byte	0x05
	.zero		1


	//   ....[129]....
        /*090c*/ 	.word	0x00002f10
        /*0910*/ 	.word	0x000000ff
        /*0914*/ 	.word	0x00000000
        /*0918*/ 	.short	0x010a
        /*091a*/ 	.byte	0x05
	.zero		1


	//   ....[130]....
        /*091c*/ 	.word	0x00002fa0
        /*0920*/ 	.word	0x000000ff
        /*0924*/ 	.word	0x00000000
        /*0928*/ 	.short	0x010a
        /*092a*/ 	.byte	0x05
	.zero		1


	//   ....[131]....
        /*092c*/ 	.word	0x00003030
        /*0930*/ 	.word	0x000000ff
        /*0934*/ 	.word	0x00000000
        /*0938*/ 	.short	0x010a
        /*093a*/ 	.byte	0x05
	.zero		1


	//   ....[132]....
        /*093c*/ 	.word	0x000030c0
        /*0940*/ 	.word	0x000000ff
        /*0944*/ 	.word	0x00000000
        /*0948*/ 	.short	0x010a
        /*094a*/ 	.byte	0x05
	.zero		1


	//   ....[133]....
        /*094c*/ 	.word	0x00003150
        /*0950*/ 	.word	0x000000ff
        /*0954*/ 	.word	0x00000000
        /*0958*/ 	.short	0x010a
        /*095a*/ 	.byte	0x05
	.zero		1


	//   ....[134]....
        /*095c*/ 	.word	0x000031e0
        /*0960*/ 	.word	0x000000ff
        /*0964*/ 	.word	0x00000000
        /*0968*/ 	.short	0x010a
        /*096a*/ 	.byte	0x05
	.zero		1


	//   ....[135]....
        /*096c*/ 	.word	0x00003270
        /*0970*/ 	.word	0x000000ff
        /*0974*/ 	.word	0x00000000
        /*0978*/ 	.short	0x010a
        /*097a*/ 	.byte	0x05
	.zero		1


	//   ....[136]....
        /*097c*/ 	.word	0x00003300
        /*0980*/ 	.word	0x000000ff
        /*0984*/ 	.word	0x00000000
        /*0988*/ 	.short	0x010a
        /*098a*/ 	.byte	0x05
	.zero		1


	//   ....[137]....
        /*098c*/ 	.word	0x00003390
        /*0990*/ 	.word	0x000000ff
        /*0994*/ 	.word	0x00000000
        /*0998*/ 	.short	0x010a
        /*099a*/ 	.byte	0x05
	.zero		1


	//   ....[138]....
        /*099c*/ 	.word	0x00003420
        /*09a0*/ 	.word	0x000000ff
        /*09a4*/ 	.word	0x00000000
        /*09a8*/ 	.short	0x010a
        /*09aa*/ 	.byte	0x05
	.zero		1


	//   ....[139]....
        /*09ac*/ 	.word	0x000034b0
        /*09b0*/ 	.word	0x000000ff
        /*09b4*/ 	.word	0x00000000
        /*09b8*/ 	.short	0x010a
        /*09ba*/ 	.byte	0x05
	.zero		1


	//   ....[140]....
        /*09bc*/ 	.word	0x00003540
        /*09c0*/ 	.word	0x000000ff
        /*09c4*/ 	.word	0x00000000
        /*09c8*/ 	.short	0x010a
        /*09ca*/ 	.byte	0x05
	.zero		1


	//   ....[141]....
        /*09cc*/ 	.word	0x000035d0
        /*09d0*/ 	.word	0x000000ff
        /*09d4*/ 	.word	0x00000000
        /*09d8*/ 	.short	0x010a
        /*09da*/ 	.byte	0x05
	.zero		1


	//   ....[142]....
        /*09dc*/ 	.word	0x00003660
        /*09e0*/ 	.word	0x000000ff
        /*09e4*/ 	.word	0x00000000
        /*09e8*/ 	.short	0x010a
        /*09ea*/ 	.byte	0x05
	.zero		1


	//   ....[143]....
        /*09ec*/ 	.word	0x000036f0
        /*09f0*/ 	.word	0x000000ff
        /*09f4*/ 	.word	0x00000000
        /*09f8*/ 	.short	0x010a
        /*09fa*/ 	.byte	0x05
	.zero		1


	//   ....[144]....
        /*09fc*/ 	.word	0x00003780
        /*0a00*/ 	.word	0x000000ff
        /*0a04*/ 	.word	0x00000000
        /*0a08*/ 	.short	0x010a
        /*0a0a*/ 	.byte	0x05
	.zero		1


	//   ....[145]....
        /*0a0c*/ 	.word	0x00003810
        /*0a10*/ 	.word	0x000000ff
        /*0a14*/ 	.word	0x00000000
        /*0a18*/ 	.short	0x010a
        /*0a1a*/ 	.byte	0x05
	.zero		1


	//   ....[146]....
        /*0a1c*/ 	.word	0x000038a0
        /*0a20*/ 	.word	0x000000ff
        /*0a24*/ 	.word	0x00000000
        /*0a28*/ 	.short	0x010a
        /*0a2a*/ 	.byte	0x05
	.zero		1


	//   ....[147]....
        /*0a2c*/ 	.word	0x00003930
        /*0a30*/ 	.word	0x000000ff
        /*0a34*/ 	.word	0x00000000
        /*0a38*/ 	.short	0x010a
        /*0a3a*/ 	.byte	0x05
	.zero		1


	//   ....[148]....
        /*0a3c*/ 	.word	0x000039c0
        /*0a40*/ 	.word	0x000000ff
        /*0a44*/ 	.word	0x00000000
        /*0a48*/ 	.short	0x010a
        /*0a4a*/ 	.byte	0x05
	.zero		1


	//   ....[149]....
        /*0a4c*/ 	.word	0x00003a50
        /*0a50*/ 	.word	0x000000ff
        /*0a54*/ 	.word	0x00000000
        /*0a58*/ 	.short	0x010a
        /*0a5a*/ 	.byte	0x05
	.zero		1


	//   ....[150]....
        /*0a5c*/ 	.word	0x00003ae0
        /*0a60*/ 	.word	0x000000ff
        /*0a64*/ 	.word	0x00000000
        /*0a68*/ 	.short	0x010a
        /*0a6a*/ 	.byte	0x05
	.zero		1


	//   ....[151]....
        /*0a6c*/ 	.word	0x00003b70
        /*0a70*/ 	.word	0x000000ff
        /*0a74*/ 	.word	0x00000000
        /*0a78*/ 	.short	0x010a
        /*0a7a*/ 	.byte	0x05
	.zero		1


	//   ....[152]....
        /*0a7c*/ 	.word	0x00003c00
        /*0a80*/ 	.word	0x000000ff
        /*0a84*/ 	.word	0x00000000
        /*0a88*/ 	.short	0x010a
        /*0a8a*/ 	.byte	0x05
	.zero		1


	//   ....[153]....
        /*0a8c*/ 	.word	0x00003c90
        /*0a90*/ 	.word	0x000000ff
        /*0a94*/ 	.word	0x00000000
        /*0a98*/ 	.short	0x010a
        /*0a9a*/ 	.byte	0x05
	.zero		1


	//   ....[154]....
        /*0a9c*/ 	.word	0x00003d20
        /*0aa0*/ 	.word	0x000000ff
        /*0aa4*/ 	.word	0x00000000
        /*0aa8*/ 	.short	0x010a
        /*0aaa*/ 	.byte	0x05
	.zero		1


	//   ....[155]....
        /*0aac*/ 	.word	0x00003db0
        /*0ab0*/ 	.word	0x000000ff
        /*0ab4*/ 	.word	0x00000000
        /*0ab8*/ 	.short	0x010a
        /*0aba*/ 	.byte	0x05
	.zero		1


	//   ....[156]....
        /*0abc*/ 	.word	0x00003e40
        /*0ac0*/ 	.word	0x000000ff
        /*0ac4*/ 	.word	0x00000000
        /*0ac8*/ 	.short	0x010a
        /*0aca*/ 	.byte	0x05
	.zero		1


	//   ....[157]....
        /*0acc*/ 	.word	0x00003ed0
        /*0ad0*/ 	.word	0x000000ff
        /*0ad4*/ 	.word	0x00000000
        /*0ad8*/ 	.short	0x010a
        /*0ada*/ 	.byte	0x05
	.zero		1


	//   ....[158]....
        /*0adc*/ 	.word	0x00003f60
        /*0ae0*/ 	.word	0x000000ff
        /*0ae4*/ 	.word	0x00000000
        /*0ae8*/ 	.short	0x010a
        /*0aea*/ 	.byte	0x05
	.zero		1


	//   ....[159]....
        /*0aec*/ 	.word	0x00003ff0
        /*0af0*/ 	.word	0x000000ff
        /*0af4*/ 	.word	0x00000000
        /*0af8*/ 	.short	0x010a
        /*0afa*/ 	.byte	0x05
	.zero		1


	//   ....[160]....
        /*0afc*/ 	.word	0x00004080
        /*0b00*/ 	.word	0x000000ff
        /*0b04*/ 	.word	0x00000000
        /*0b08*/ 	.short	0x010a
        /*0b0a*/ 	.byte	0x05
	.zero		1


	//   ....[161]....
        /*0b0c*/ 	.word	0x00004110
        /*0b10*/ 	.word	0x000000ff
        /*0b14*/ 	.word	0x00000000
        /*0b18*/ 	.short	0x010a
        /*0b1a*/ 	.byte	0x05
	.zero		1


	//   ....[162]....
        /*0b1c*/ 	.word	0x000041a0
        /*0b20*/ 	.word	0x000000ff
        /*0b24*/ 	.word	0x00000000
        /*0b28*/ 	.short	0x010a
        /*0b2a*/ 	.byte	0x05
	.zero		1


	//   ....[163]....
        /*0b2c*/ 	.word	0x00004230
        /*0b30*/ 	.word	0x000000ff
        /*0b34*/ 	.word	0x00000000
        /*0b38*/ 	.short	0x010a
        /*0b3a*/ 	.byte	0x05
	.zero		1


	//   ....[164]....
        /*0b3c*/ 	.word	0x000042c0
        /*0b40*/ 	.word	0x000000ff
        /*0b44*/ 	.word	0x00000000
        /*0b48*/ 	.short	0x010a
        /*0b4a*/ 	.byte	0x05
	.zero		1


	//   ....[165]....
        /*0b4c*/ 	.word	0x00004350
        /*0b50*/ 	.word	0x000000ff
        /*0b54*/ 	.word	0x00000000
        /*0b58*/ 	.short	0x010a
        /*0b5a*/ 	.byte	0x05
	.zero		1


	//   ....[166]....
        /*0b5c*/ 	.word	0x000043f0
        /*0b60*/ 	.word	0x00000000
        /*0b64*/ 	.word	0x00000000
        /*0b68*/ 	.short	0x010a
        /*0b6a*/ 	.byte	0xff
	.zero		1


	//   ....[167]....
        /*0b6c*/ 	.word	0x00004510
        /*0b70*/ 	.word	0x00000002
        /*0b74*/ 	.word	0x00000350
        /*0b78*/ 	.short	0x010a
        /*0b7a*/ 	.byte	0xff
	.zero		1


	//   ....[168]....
        /*0b7c*/ 	.word	0x00004570
        /*0b80*/ 	.word	0x00000004
        /*0b84*/ 	.word	0x00000000
        /*0b88*/ 	.short	0x0101
        /*0b8a*/ 	.byte	0xff
	.zero		1


	//   ....[169]....
        /*0b8c*/ 	.word	0x00004590
        /*0b90*/ 	.word	0x000000ff
        /*0b94*/ 	.word	0x00000300
        /*0b98*/ 	.short	0x010a
        /*0b9a*/ 	.byte	0x05
	.zero		1


	//   ....[170]....
        /*0b9c*/ 	.word	0x000046b0
        /*0ba0*/ 	.word	0x00000002
        /*0ba4*/ 	.word	0x000002f0
        /*0ba8*/ 	.short	0x010a
        /*0baa*/ 	.byte	0xff
	.zero		1


	//   ....[171]....
        /*0bac*/ 	.word	0x000047c0
        /*0bb0*/ 	.word	0x00000002
        /*0bb4*/ 	.word	0x00000000
        /*0bb8*/ 	.short	0x0101
        /*0bba*/ 	.byte	0xff
	.zero		1


	//   ....[172]....
        /*0bbc*/ 	.word	0x00004850
        /*0bc0*/ 	.word	0x000000ff
        /*0bc4*/ 	.word	0x00000300
        /*0bc8*/ 	.short	0x0106
        /*0bca*/ 	.byte	0x05
	.zero		1


	//   ....[173]....
        /*0bcc*/ 	.word	0x00004870
        /*0bd0*/ 	.word	0x000000ff
        /*0bd4*/ 	.word	0x00000300
        /*0bd8*/ 	.short	0x010a
        /*0bda*/ 	.byte	0x05
	.zero		1


	//   ....[174]....
        /*0bdc*/ 	.word	0x00004900
        /*0be0*/ 	.word	0x000000ff
        /*0be4*/ 	.word	0x00000300
        /*0be8*/ 	.short	0x0106
        /*0bea*/ 	.byte	0x04
	.zero		1


	//   ....[175]....
        /*0bec*/ 	.word	0x00004940
        /*0bf0*/ 	.word	0x00000000
        /*0bf4*/ 	.word	0x00000300
        /*0bf8*/ 	.short	0x010a
        /*0bfa*/ 	.byte	0xff
	.zero		1


	//   ....[176]....
        /*0bfc*/ 	.word	0x00004b80
        /*0c00*/ 	.word	0x000000ff
        /*0c04*/ 	.word	0x00000008
        /*0c08*/ 	.short	0x010a
        /*0c0a*/ 	.byte	0x04
	.zero		1


	//   ....[177]....
        /*0c0c*/ 	.word	0x00004ba0
        /*0c10*/ 	.word	0x000000ff
        /*0c14*/ 	.word	0x00000008
        /*0c18*/ 	.short	0x010a
        /*0c1a*/ 	.byte	0x04
	.zero		1


	//   ....[178]....
        /*0c1c*/ 	.word	0x00004d30
        /*0c20*/ 	.word	0x000000ff
        /*0c24*/ 	.word	0x00000008
        /*0c28*/ 	.short	0x010a
        /*0c2a*/ 	.byte	0x04
	.zero		1


	//   ....[179]....
        /*0c2c*/ 	.word	0x00004d50
        /*0c30*/ 	.word	0x000000ff
        /*0c34*/ 	.word	0x00000008
        /*0c38*/ 	.short	0x010a
        /*0c3a*/ 	.byte	0x04
	.zero		1


	//   ....[180]....
        /*0c3c*/ 	.word	0x00004e10
        /*0c40*/ 	.word	0x000000ff
        /*0c44*/ 	.word	0x00000000
        /*0c48*/ 	.short	0x0101
        /*0c4a*/ 	.byte	0x05
	.zero		1


	//   ....[181]....
        /*0c4c*/ 	.word	0x000050f0
        /*0c50*/ 	.word	0x00000000
        /*0c54*/ 	.word	0x000002f0
        /*0c58*/ 	.short	0x010a
        /*0c5a*/ 	.byte	0xff
	.zero		1


	//   ....[182]....
        /*0c5c*/ 	.word	0x000051b0
        /*0c60*/ 	.word	0x00000000
        /*0c64*/ 	.word	0x00000000
        /*0c68*/ 	.short	0x0101
        /*0c6a*/ 	.byte	0xff
	.zero		1


	//   ....[183]....
        /*0c6c*/ 	.word	0x00005260
        /*0c70*/ 	.word	0x000000ff
        /*0c74*/ 	.word	0x00000000
        /*0c78*/ 	.short	0x010a
        /*0c7a*/ 	.byte	0x05
	.zero		1


	//   ....[184]....
        /*0c7c*/ 	.word	0x00005270
        /*0c80*/ 	.word	0x000000ff
        /*0c84*/ 	.word	0x00000330
        /*0c88*/ 	.short	0x010a
        /*0c8a*/ 	.byte	0x13
	.zero		1


	//   ....[185]....
        /*0c8c*/ 	.word	0x00005330
        /*0c90*/ 	.word	0x000000ff
        /*0c94*/ 	.word	0x00000000
        /*0c98*/ 	.short	0x010a
        /*0c9a*/ 	.byte	0x07
	.zero		1


	//   ....[186]....
        /*0c9c*/ 	.word	0x00005460
        /*0ca0*/ 	.word	0x000000ff
        /*0ca4*/ 	.word	0x00000000
        /*0ca8*/ 	.short	0x010a
        /*0caa*/ 	.byte	0x18
	.zero		1


	//   ....[187]....
        /*0cac*/ 	.word	0x00005670
        /*0cb0*/ 	.word	0x000000ff
        /*0cb4*/ 	.word	0x00000000
        /*0cb8*/ 	.short	0x010a
        /*0cba*/ 	.byte	0x06
	.zero		1


	//   ....[188]....
        /*0cbc*/ 	.word	0x00005700
        /*0cc0*/ 	.word	0x000000ff
        /*0cc4*/ 	.word	0x00000000
        /*0cc8*/ 	.short	0x010a
        /*0cca*/ 	.byte	0x06
	.zero		1


	//   ....[189]....
        /*0ccc*/ 	.word	0x00005790
        /*0cd0*/ 	.word	0x000000ff
        /*0cd4*/ 	.word	0x00000000
        /*0cd8*/ 	.short	0x010a
        /*0cda*/ 	.byte	0x06
	.zero		1


	//   ....[190]....
        /*0cdc*/ 	.word	0x00005830
        /*0ce0*/ 	.word	0x00000000
        /*0ce4*/ 	.word	0x00000000
        /*0ce8*/ 	.short	0x010a
        /*0cea*/ 	.byte	0xff
	.zero		1


	//   ....[191]....
        /*0cec*/ 	.word	0x00005870
        /*0cf0*/ 	.word	0x00000000
        /*0cf4*/ 	.word	0x00000000
        /*0cf8*/ 	.short	0x010a
        /*0cfa*/ 	.byte	0xff
	.zero		1


	//   ....[192]....
        /*0cfc*/ 	.word	0x000058e0
        /*0d00*/ 	.word	0x000000ff
        /*0d04*/ 	.word	0x00000000
        /*0d08*/ 	.short	0x0101
        /*0d0a*/ 	.byte	0x05
	.zero		1


	//   ....[193]....
        /*0d0c*/ 	.word	0x00005920
        /*0d10*/ 	.word	0x000000ff
        /*0d14*/ 	.word	0x00000370
        /*0d18*/ 	.short	0x010a
        /*0d1a*/ 	.byte	0x0b
	.zero		1


	//   ....[194]....
        /*0d1c*/ 	.word	0x00005980
        /*0d20*/ 	.word	0x000000ff
        /*0d24*/ 	.word	0x00000000
        /*0d28*/ 	.short	0x0101
        /*0d2a*/ 	.byte	0x05
	.zero		1


	//   ....[195]....
        /*0d2c*/ 	.word	0x00005d80
        /*0d30*/ 	.word	0x00000000
        /*0d34*/ 	.word	0x000002f0
        /*0d38*/ 	.short	0x010a
        /*0d3a*/ 	.byte	0xff
	.zero		1


	//   ....[196]....
        /*0d3c*/ 	.word	0x00005e70
        /*0d40*/ 	.word	0x00000000
        /*0d44*/ 	.word	0x00000000
        /*0d48*/ 	.short	0x0101
        /*0d4a*/ 	.byte	0xff
	.zero		1


	//   ....[197]....
        /*0d4c*/ 	.word	0x00006190
        /*0d50*/ 	.word	0x000000ff
        /*0d54*/ 	.word	0x000002e8
        /*0d58*/ 	.short	0x010a
        /*0d5a*/ 	.byte	0x06
	.zero		1


	//   ....[198]....
        /*0d5c*/ 	.word	0x00006310
        /*0d60*/ 	.word	0x000000ff
        /*0d64*/ 	.word	0x000002d8
        /*0d68*/ 	.short	0x010a
        /*0d6a*/ 	.byte	0x06
	.zero		1


	//   ....[199]....
        /*0d6c*/ 	.word	0x00006710
        /*0d70*/ 	.word	0x000000ff
        /*0d74*/ 	.word	0x000002d0
        /*0d78*/ 	.short	0x010b
        /*0d7a*/ 	.byte	0x06
	.zero		1


	//   ....[200]....
        /*0d7c*/ 	.word	0x00006730
        /*0d80*/ 	.word	0x000000ff
        /*0d84*/ 	.word	0x00000000
        /*0d88*/ 	.short	0x0101
        /*0d8a*/ 	.byte	0x25
	.zero		1


	//   ....[201]....
        /*0d8c*/ 	.word	0x00006770
        /*0d90*/ 	.word	0x00000000
        /*0d94*/ 	.word	0x000002d8
        /*0d98*/ 	.short	0x010a
        /*0d9a*/ 	.byte	0xff
	.zero		1


	//   ....[202]....
        /*0d9c*/ 	.word	0x000069d0
        /*0da0*/ 	.word	0x00000000
        /*0da4*/ 	.word	0x000002f0
        /*0da8*/ 	.short	0x010a
        /*0daa*/ 	.byte	0xff
	.zero		1


	//   ....[203]....
        /*0dac*/ 	.word	0x00006ac0
        /*0db0*/ 	.word	0x00000000
        /*0db4*/ 	.word	0x00000000
        /*0db8*/ 	.short	0x0101
        /*0dba*/ 	.byte	0xff
	.zero		1


	//   ....[204]....
        /*0dbc*/ 	.word	0x000071a0
        /*0dc0*/ 	.word	0x000000ff
        /*0dc4*/ 	.word	0x000002d0
        /*0dc8*/ 	.short	0x010a
        /*0dca*/ 	.byte	0x27
	.zero		1


	//   ....[205]....
        /*0dcc*/ 	.word	0x00007210
        /*0dd0*/ 	.word	0x0000008d
        /*0dd4*/ 	.word	0x00000310
        /*0dd8*/ 	.short	0x010a
        /*0dda*/ 	.byte	0xff
	.zero		1


	//   ....[206]....
        /*0ddc*/ 	.word	0x000072d0
        /*0de0*/ 	.word	0x000000ff
        /*0de4*/ 	.word	0x000002d0
        /*0de8*/ 	.short	0x010a
        /*0dea*/ 	.byte	0x27
	.zero		1


	//   ....[207]....
        /*0dec*/ 	.word	0x000074c0
        /*0df0*/ 	.word	0x000000ff
        /*0df4*/ 	.word	0x00000000
        /*0df8*/ 	.short	0x0101
        /*0dfa*/ 	.byte	0x04
	.zero		1


	//   ....[208]....
        /*0dfc*/ 	.word	0x00007520
        /*0e00*/ 	.word	0x0000008d
        /*0e04*/ 	.word	0x00000310
        /*0e08*/ 	.short	0x010a
        /*0e0a*/ 	.byte	0xff
	.zero		1


	//   ....[209]....
        /*0e0c*/ 	.word	0x00007b30
        /*0e10*/ 	.word	0x0000008d
        /*0e14*/ 	.word	0x00000000
        /*0e18*/ 	.short	0x0101
        /*0e1a*/ 	.byte	0xff
	.zero		1


	//   ....[210]....
        /*0e1c*/ 	.word	0x000088d0
        /*0e20*/ 	.word	0x00000003
        /*0e24*/ 	.word	0x00000360
        /*0e28*/ 	.short	0x010a
        /*0e2a*/ 	.byte	0xff
	.zero		1


	//   ....[211]....
        /*0e2c*/ 	.word	0x00008930
        /*0e30*/ 	.word	0x00000002
        /*0e34*/ 	.word	0x00000168
        /*0e38*/ 	.short	0x010a
        /*0e3a*/ 	.byte	0xff
	.zero		1


	//   ....[212]....
        /*0e3c*/ 	.word	0x00008990
        /*0e40*/ 	.word	0x00000002
        /*0e44*/ 	.word	0x00000168
        /*0e48*/ 	.short	0x010a
        /*0e4a*/ 	.byte	0xff
	.zero		1


	//   ....[213]....
        /*0e4c*/ 	.word	0x000089e0
        /*0e50*/ 	.word	0x00000002
        /*0e54*/ 	.word	0x000002f0
        /*0e58*/ 	.short	0x010a
        /*0e5a*/ 	.byte	0xff
	.zero		1


	//   ....[214]....
        /*0e5c*/ 	.word	0x00008a40
        /*0e60*/ 	.word	0x00000000
        /*0e64*/ 	.word	0x00000000
        /*0e68*/ 	.short	0x010a
        /*0e6a*/ 	.byte	0xff
	.zero		1


	//   ....[215]....
        /*0e6c*/ 	.word	0x00008aa0
        /*0e70*/ 	.word	0x00000000
        /*0e74*/ 	.word	0x00000000
        /*0e78*/ 	.short	0x010a
        /*0e7a*/ 	.byte	0xff
	.zero		1


	//   ....[216]....
        /*0e7c*/ 	.word	0x00008b00
        /*0e80*/ 	.word	0x00000000
        /*0e84*/ 	.word	0x00000000
        /*0e88*/ 	.short	0x010a
        /*0e8a*/ 	.byte	0xff
	.zero		1


	//   ....[217]....
        /*0e8c*/ 	.word	0x00008b60
        /*0e90*/ 	.word	0x00000000
        /*0e94*/ 	.word	0x00000000
        /*0e98*/ 	.short	0x010a
        /*0e9a*/ 	.byte	0xff
	.zero		1


	//   ....[218]....
        /*0e9c*/ 	.word	0x00008bc0
        /*0ea0*/ 	.word	0x00000000
        /*0ea4*/ 	.word	0x00000000
        /*0ea8*/ 	.short	0x010a
        /*0eaa*/ 	.byte	0xff
	.zero		1


	//   ....[219]....
        /*0eac*/ 	.word	0x00008c20
        /*0eb0*/ 	.word	0x00000000
        /*0eb4*/ 	.word	0x00000000
        /*0eb8*/ 	.short	0x010a
        /*0eba*/ 	.byte	0xff
	.zero		1


	//   ....[220]....
        /*0ebc*/ 	.word	0x00008c80
        /*0ec0*/ 	.word	0x00000000
        /*0ec4*/ 	.word	0x00000000
        /*0ec8*/ 	.short	0x010a
        /*0eca*/ 	.byte	0xff
	.zero		1


	//   ....[221]....
        /*0ecc*/ 	.word	0x00008ce0
        /*0ed0*/ 	.word	0x00000000
        /*0ed4*/ 	.word	0x00000000
        /*0ed8*/ 	.short	0x010a
        /*0eda*/ 	.byte	0xff
	.zero		1


	//   ....[222]....
        /*0edc*/ 	.word	0x00008d40
        /*0ee0*/ 	.word	0x00000000
        /*0ee4*/ 	.word	0x00000000
        /*0ee8*/ 	.short	0x010a
        /*0eea*/ 	.byte	0xff
	.zero		1


	//   ....[223]....
        /*0eec*/ 	.word	0x00008da0
        /*0ef0*/ 	.word	0x00000000
        /*0ef4*/ 	.word	0x00000000
        /*0ef8*/ 	.short	0x010a
        /*0efa*/ 	.byte	0xff
	.zero		1


	//   ....[224]....
        /*0efc*/ 	.word	0x00008e00
        /*0f00*/ 	.word	0x00000000
        /*0f04*/ 	.word	0x00000000
        /*0f08*/ 	.short	0x010a
        /*0f0a*/ 	.byte	0xff
	.zero		1


	//   ....[225]....
        /*0f0c*/ 	.word	0x00008e60
        /*0f10*/ 	.word	0x00000000
        /*0f14*/ 	.word	0x00000000
        /*0f18*/ 	.short	0x010a
        /*0f1a*/ 	.byte	0xff
	.zero		1


	//   ....[226]....
        /*0f1c*/ 	.word	0x00008ec0
        /*0f20*/ 	.word	0x00000000
        /*0f24*/ 	.word	0x00000000
        /*0f28*/ 	.short	0x010a
        /*0f2a*/ 	.byte	0xff
	.zero		1


	//   ....[227]....
        /*0f2c*/ 	.word	0x00008f20
        /*0f30*/ 	.word	0x00000000
        /*0f34*/ 	.word	0x00000000
        /*0f38*/ 	.short	0x010a
        /*0f3a*/ 	.byte	0xff
	.zero		1


	//   ....[228]....
        /*0f3c*/ 	.word	0x00008f80
        /*0f40*/ 	.word	0x00000000
        /*0f44*/ 	.word	0x00000000
        /*0f48*/ 	.short	0x010a
        /*0f4a*/ 	.byte	0xff
	.zero		1


	//   ....[229]....
        /*0f4c*/ 	.word	0x00008fe0
        /*0f50*/ 	.word	0x00000000
        /*0f54*/ 	.word	0x00000000
        /*0f58*/ 	.short	0x010a
        /*0f5a*/ 	.byte	0xff
	.zero		1


	//   ....[230]....
        /*0f5c*/ 	.word	0x00009040
        /*0f60*/ 	.word	0x00000000
        /*0f64*/ 	.word	0x00000000
        /*0f68*/ 	.short	0x010a
        /*0f6a*/ 	.byte	0xff
	.zero		1


	//   ....[231]....
        /*0f6c*/ 	.word	0x000090a0
        /*0f70*/ 	.word	0x00000000
        /*0f74*/ 	.word	0x00000000
        /*0f78*/ 	.short	0x010a
        /*0f7a*/ 	.byte	0xff
	.zero		1


	//   ....[232]....
        /*0f7c*/ 	.word	0x00009100
        /*0f80*/ 	.word	0x00000000
        /*0f84*/ 	.word	0x00000000
        /*0f88*/ 	.short	0x010a
        /*0f8a*/ 	.byte	0xff
	.zero		1


	//   ....[233]....
        /*0f8c*/ 	.word	0x00009160
        /*0f90*/ 	.word	0x00000000
        /*0f94*/ 	.word	0x00000000
        /*0f98*/ 	.short	0x010a
        /*0f9a*/ 	.byte	0xff
	.zero		1


	//   ....[234]....
        /*0f9c*/ 	.word	0x000091c0
        /*0fa0*/ 	.word	0x00000000
        /*0fa4*/ 	.word	0x00000000
        /*0fa8*/ 	.short	0x010a
        /*0faa*/ 	.byte	0xff
	.zero		1


	//   ....[235]....
        /*0fac*/ 	.word	0x00009220
        /*0fb0*/ 	.word	0x00000000
        /*0fb4*/ 	.word	0x00000000
        /*0fb8*/ 	.short	0x010a
        /*0fba*/ 	.byte	0xff
	.zero		1


	//   ....[236]....
        /*0fbc*/ 	.word	0x00009280
        /*0fc0*/ 	.word	0x00000000
        /*0fc4*/ 	.word	0x00000000
        /*0fc8*/ 	.short	0x010a
        /*0fca*/ 	.byte	0xff
	.zero		1


	//   ....[237]....
        /*0fcc*/ 	.word	0x000092e0
        /*0fd0*/ 	.word	0x00000000
        /*0fd4*/ 	.word	0x00000000
        /*0fd8*/ 	.short	0x010a
        /*0fda*/ 	.byte	0xff
	.zero		1


	//   ....[238]....
        /*0fdc*/ 	.word	0x00009340
        /*0fe0*/ 	.word	0x00000000
        /*0fe4*/ 	.word	0x00000000
        /*0fe8*/ 	.short	0x010a
        /*0fea*/ 	.byte	0xff
	.zero		1


	//   ....[239]....
        /*0fec*/ 	.word	0x000093a0
        /*0ff0*/ 	.word	0x00000000
        /*0ff4*/ 	.word	0x00000000
        /*0ff8*/ 	.short	0x010a
        /*0ffa*/ 	.byte	0xff
	.zero		1


	//   ....[240]....
        /*0ffc*/ 	.word	0x00009400
        /*1000*/ 	.word	0x00000000
        /*1004*/ 	.word	0x00000000
        /*1008*/ 	.short	0x010a
        /*100a*/ 	.byte	0xff
	.zero		1


	//   ....[241]....
        /*100c*/ 	.word	0x00009460
        /*1010*/ 	.word	0x00000000
        /*1014*/ 	.word	0x00000000
        /*1018*/ 	.short	0x010a
        /*101a*/ 	.byte	0xff
	.zero		1


	//   ....[242]....
        /*101c*/ 	.word	0x000094c0
        /*1020*/ 	.word	0x00000000
        /*1024*/ 	.word	0x00000000
        /*1028*/ 	.short	0x010a
        /*102a*/ 	.byte	0xff
	.zero		1


	//   ....[243]....
        /*102c*/ 	.word	0x00009520
        /*1030*/ 	.word	0x00000000
        /*1034*/ 	.word	0x00000000
        /*1038*/ 	.short	0x010a
        /*103a*/ 	.byte	0xff
	.zero		1


	//   ....[244]....
        /*103c*/ 	.word	0x00009580
        /*1040*/ 	.word	0x00000000
        /*1044*/ 	.word	0x00000000
        /*1048*/ 	.short	0x010a
        /*104a*/ 	.byte	0xff
	.zero		1


	//   ....[245]....
        /*104c*/ 	.word	0x000095e0
        /*1050*/ 	.word	0x00000000
        /*1054*/ 	.word	0x00000000
        /*1058*/ 	.short	0x010a
        /*105a*/ 	.byte	0xff
	.zero		1


	//   ....[246]....
        /*105c*/ 	.word	0x00009640
        /*1060*/ 	.word	0x00000000
        /*1064*/ 	.word	0x00000000
        /*1068*/ 	.short	0x010a
        /*106a*/ 	.byte	0xff
	.zero		1


	//   ....[247]....
        /*106c*/ 	.word	0x000096a0
        /*1070*/ 	.word	0x00000000
        /*1074*/ 	.word	0x00000000
        /*1078*/ 	.short	0x010a
        /*107a*/ 	.byte	0xff
	.zero		1


	//   ....[248]....
        /*107c*/ 	.word	0x00009700
        /*1080*/ 	.word	0x00000000
        /*1084*/ 	.word	0x00000000
        /*1088*/ 	.short	0x010a
        /*108a*/ 	.byte	0xff
	.zero		1


	//   ....[249]....
        /*108c*/ 	.word	0x00009760
        /*1090*/ 	.word	0x00000000
        /*1094*/ 	.word	0x00000000
        /*1098*/ 	.short	0x010a
        /*109a*/ 	.byte	0xff
	.zero		1


	//   ....[250]....
        /*109c*/ 	.word	0x000097c0
        /*10a0*/ 	.word	0x00000000
        /*10a4*/ 	.word	0x00000000
        /*10a8*/ 	.short	0x010a
        /*10aa*/ 	.byte	0xff
	.zero		1


	//   ....[251]....
        /*10ac*/ 	.word	0x00009820
        /*10b0*/ 	.word	0x00000000
        /*10b4*/ 	.word	0x00000000
        /*10b8*/ 	.short	0x010a
        /*10ba*/ 	.byte	0xff
	.zero		1


	//   ....[252]....
        /*10bc*/ 	.word	0x00009880
        /*10c0*/ 	.word	0x00000000
        /*10c4*/ 	.word	0x00000000
        /*10c8*/ 	.short	0x010a
        /*10ca*/ 	.byte	0xff
	.zero		1


	//   ....[253]....
        /*10cc*/ 	.word	0x000098e0
        /*10d0*/ 	.word	0x00000000
        /*10d4*/ 	.word	0x00000000
        /*10d8*/ 	.short	0x010a
        /*10da*/ 	.byte	0xff
	.zero		1


	//   ....[254]....
        /*10dc*/ 	.word	0x00009940
        /*10e0*/ 	.word	0x00000000
        /*10e4*/ 	.word	0x00000000
        /*10e8*/ 	.short	0x010a
        /*10ea*/ 	.byte	0xff
	.zero		1


	//   ....[255]....
        /*10ec*/ 	.word	0x000099a0
        /*10f0*/ 	.word	0x00000000
        /*10f4*/ 	.word	0x00000000
        /*10f8*/ 	.short	0x010a
        /*10fa*/ 	.byte	0xff
	.zero		1


	//   ....[0]....
        /*10fc*/ 	.word	0x00009a00
        /*1100*/ 	.word	0x00000000
        /*1104*/ 	.word	0x00000000
        /*1108*/ 	.short	0x010a
        /*110a*/ 	.byte	0xff
	.zero		1


	//   ....[1]....
        /*110c*/ 	.word	0x00009a60
        /*1110*/ 	.word	0x00000000
        /*1114*/ 	.word	0x00000000
        /*1118*/ 	.short	0x010a
        /*111a*/ 	.byte	0xff
	.zero		1


	//   ....[2]....
        /*111c*/ 	.word	0x00009ab0
        /*1120*/ 	.word	0x00000002
        /*1124*/ 	.word	0x00000350
        /*1128*/ 	.short	0x010a
        /*112a*/ 	.byte	0xff
	.zero		1


	//   ....[3]....
        /*112c*/ 	.word	0x00009b10
        /*1130*/ 	.word	0x00000002
        /*1134*/ 	.word	0x00000300
        /*1138*/ 	.short	0x010a
        /*113a*/ 	.byte	0xff
	.zero		1


	//   ....[4]....
        /*113c*/ 	.word	0x00009b60
        /*1140*/ 	.word	0x00000002
        /*1144*/ 	.word	0x000002f0
        /*1148*/ 	.short	0x010a
        /*114a*/ 	.byte	0xff
	.zero		1


	//   ....[5]....
        /*114c*/ 	.word	0x00009bc0
        /*1150*/ 	.word	0x00000000
        /*1154*/ 	.word	0x00000300
        /*1158*/ 	.short	0x010a
        /*115a*/ 	.byte	0xff
	.zero		1


	//   ....[6]....
        /*115c*/ 	.word	0x00009c20
        /*1160*/ 	.word	0x00000000
        /*1164*/ 	.word	0x00000008
        /*1168*/ 	.short	0x010a
        /*116a*/ 	.byte	0xff
	.zero		1


	//   ....[7]....
        /*116c*/ 	.word	0x00009d00
        /*1170*/ 	.word	0x00000000
        /*1174*/ 	.word	0x00000008
        /*1178*/ 	.short	0x010a
        /*117a*/ 	.byte	0xff
	.zero		1


	//   ....[8]....
        /*117c*/ 	.word	0x00009d50
        /*1180*/ 	.word	0x00000000
        /*1184*/ 	.word	0x000002f0
        /*1188*/ 	.short	0x010a
        /*118a*/ 	.byte	0xff
	.zero		1


	//   ....[9]....
        /*118c*/ 	.word	0x00009db0
        /*1190*/ 	.word	0x00000000
        /*1194*/ 	.word	0x00000330
        /*1198*/ 	.short	0x010a
        /*119a*/ 	.byte	0xff
	.zero		1


	//   ....[10]....
        /*119c*/ 	.word	0x00009e10
        /*11a0*/ 	.word	0x00000000
        /*11a4*/ 	.word	0x00000000
        /*11a8*/ 	.short	0x010a
        /*11aa*/ 	.byte	0xff
	.zero		1


	//   ....[11]....
        /*11ac*/ 	.word	0x00009e70
        /*11b0*/ 	.word	0x00000000
        /*11b4*/ 	.word	0x00000000
        /*11b8*/ 	.short	0x010a
        /*11ba*/ 	.byte	0xff
	.zero		1


	//   ....[12]....
        /*11bc*/ 	.word	0x00009ed0
        /*11c0*/ 	.word	0x00000000
        /*11c4*/ 	.word	0x00000000
        /*11c8*/ 	.short	0x010a
        /*11ca*/ 	.byte	0xff
	.zero		1


	//   ....[13]....
        /*11cc*/ 	.word	0x00009f30
        /*11d0*/ 	.word	0x00000000
        /*11d4*/ 	.word	0x00000000
        /*11d8*/ 	.short	0x010a
        /*11da*/ 	.byte	0xff
	.zero		1


	//   ....[14]....
        /*11dc*/ 	.word	0x00009f90
        /*11e0*/ 	.word	0x00000000
        /*11e4*/ 	.word	0x00000370
        /*11e8*/ 	.short	0x010a
        /*11ea*/ 	.byte	0xff
	.zero		1


	//   ....[15]....
        /*11ec*/ 	.word	0x00009fe0
        /*11f0*/ 	.word	0x00000000
        /*11f4*/ 	.word	0x000002f0
        /*11f8*/ 	.short	0x010a
        /*11fa*/ 	.byte	0xff
	.zero		1


	//   ....[16]....
        /*11fc*/ 	.word	0x0000a040
        /*1200*/ 	.word	0x00000000
        /*1204*/ 	.word	0x000002e8
        /*1208*/ 	.short	0x010a
        /*120a*/ 	.byte	0xff
	.zero		1


	//   ....[17]....
        /*120c*/ 	.word	0x0000a0a0
        /*1210*/ 	.word	0x00000003
        /*1214*/ 	.word	0x000002d8
        /*1218*/ 	.short	0x010a
        /*121a*/ 	.byte	0xff
	.zero		1


	//   ....[18]....
        /*121c*/ 	.word	0x0000a0f0
        /*1220*/ 	.word	0x00000000
        /*1224*/ 	.word	0x000002f0
        /*1228*/ 	.short	0x010a
        /*122a*/ 	.byte	0xff
	.zero		1


	//   ....[19]....
        /*122c*/ 	.word	0x0000a150
        /*1230*/ 	.word	0x00000000
        /*1234*/ 	.word	0x000002d0
        /*1238*/ 	.short	0x010a
        /*123a*/ 	.byte	0xff
	.zero		1


	//   ....[20]....
        /*123c*/ 	.word	0x0000a1a0
        /*1240*/ 	.word	0x0000008d
        /*1244*/ 	.word	0x00000310
        /*1248*/ 	.short	0x010a
        /*124a*/ 	.byte	0xff
	.zero		1


	//----- nvinfo : EIATTR_NUM_MBARRIERS
	.align		4
.L_44:
        /*124c*/ 	.byte	0x03, 0x38
        /*124e*/ 	.short	0x006f


	//----- nvinfo : EIATTR_EXIT_INSTR_OFFSETS
	.align		4
        /*1250*/ 	.byte	0x04, 0x1c
        /*1252*/ 	.short	(.L_46 - .L_45)


	//   ....[0]....
.L_45:
        /*1254*/ 	.word	0x00004420


	//   ....[1]....
        /*1258*/ 	.word	0x00004910


	//   ....[2]....
        /*125c*/ 	.word	0x00004970


	//   ....[3]....
        /*1260*/ 	.word	0x00005ba0


	//   ....[4]....
        /*1264*/ 	.word	0x000067a0


	//   ....[5]....
        /*1268*/ 	.word	0x000067e0


	//   ....[6]....
        /*126c*/ 	.word	0x000088c0


	//----- nvinfo : EIATTR_MAX_THREADS
	.align		4
.L_46:
        /*1270*/ 	.byte	0x04, 0x05
        /*1272*/ 	.short	(.L_48 - .L_47)
.L_47:
        /*1274*/ 	.word	0x00000100
        /*1278*/ 	.word	0x00000001
        /*127c*/ 	.word	0x00000001


	//----- nvinfo : EIATTR_CRS_STACK_SIZE
	.align		4
.L_48:
        /*1280*/ 	.byte	0x04, 0x1e
        /*1282*/ 	.short	(.L_50 - .L_49)
.L_49:
        /*1284*/ 	.word	0x00000000


	//----- nvinfo : EIATTR_CBANK_PARAM_SIZE
	.align		4
.L_50:
        /*1288*/ 	.byte	0x03, 0x19
        /*128a*/ 	.short	0x0800


	//----- nvinfo : EIATTR_PARAM_CBANK
	.align		4
        /*128c*/ 	.byte	0x04, 0x0a
        /*128e*/ 	.short	(.L_52 - .L_51)
	.align		4
.L_51:
        /*1290*/ 	.word	index@(.nv.constant0._ZN7cutlass13device_kernelINS_4gemm6kernel13GemmUniversalIN4cute5tupleIJiiiiEEENS1_10collective13CollectiveMmaINS1_35MainloopSm100TmaUmmaWarpSpecializedILi45ELi2ELi4ENS5_IJNS4_1CILi2EEENSA_ILi1EEESC_EEEEENS5_IJNSA_ILi256EEENSA_ILi48EEENSA_ILi32EEEEEENS_12float_e4m3_tENS5_IJlSC_lEEESJ_SK_NS4_8TiledMMAINS4_8MMA_AtomIJNS4_10MMA_TraitsINS4_25SM100_MMA_F8F6F4_2x1SM_SSEJSJ_SJ_fSF_SG_NS4_17integral_constantINS4_4UMMA5MajorELSR_0EEESS_NSP_INSQ_7ScaleInELST_0EEESU_EEEEEENS4_6LayoutINS5_IJSC_SC_SC_EEENS5_IJNSA_ILi0EEESZ_SZ_EEEEENS5_IJNS4_10UnderscoreES12_S12_EEEEENS4_18SM100_TMA_2SM_LOADENS4_14ComposedLayoutINS4_7SwizzleILi1ELi4ELi3EEENS4_18smem_ptr_flag_bitsILi8EEENSX_INS5_IJNSA_ILi8EEESH_EEENS5_IJSH_SC_EEEEEEEvNS4_8identityES15_S1F_vS1G_EENS_8epilogue10collective18CollectiveEpilogueINS1I_23Sm100TmaWarpSpecializedILi1ELi1ELi48ELb0ELb0EEEJNS5_IJNSA_ILi128EEESG_SH_EEENS5_IJNSX_IS1N_SC_EENSX_ISG_SC_EEEEESJ_SK_SJ_SK_NS1I_6fusion15FusionCallbacksIS1M_NS1S_17LinearCombinationISJ_fSJ_fLNS_15FloatRoundStyleE2EEES1O_S1R_JEEENS4_5SM1004TMEM4LOAD26SM100_TMEM_LOAD_32dp32b16xENS4_13SM90_TMA_LOADENS16_INS17_ILi0ELi4ELi3EEES1A_NSX_INS5_IJS1B_NSA_ILi16EEEEEENS5_IJS24_SC_EEEEEEENS4_39AutoVectorizingCopyWithAssumedAlignmentILi128EEENS4_14SM90_TMA_STOREES28_S2A_S2A_EEEvvEEEEvNT_6ParamsE)
        /*1294*/ 	.short	0x0380
        /*1296*/ 	.short	0x0800


	//----- nvinfo : EIATTR_SW_WAR
	.align		4
.L_52:
        /*1298*/ 	.byte	0x04, 0x36
        /*129a*/ 	.short	(.L_54 - .L_53)
.L_53:
        /*129c*/ 	.word	0x00000008
.L_54:


//--------------------- .nv.callgraph             --------------------------
	.section	.nv.callgraph,"",@"SHT_CUDA_CALLGRAPH"
	.align	4
	.sectionentsize	8
	.align		4
        /*0000*/ 	.word	0x00000000
	.align		4
        /*0004*/ 	.word	0xffffffff
	.align		4
        /*0008*/ 	.word	index@(_ZN7cutlass13device_kernelINS_4gemm6kernel13GemmUniversalIN4cute5tupleIJiiiiEEENS1_10collective13CollectiveMmaINS1_35MainloopSm100TmaUmmaWarpSpecializedILi45ELi2ELi4ENS5_IJNS4_1CILi2EEENSA_ILi1EEESC_EEEEENS5_IJNSA_ILi256EEENSA_ILi48EEENSA_ILi32EEEEEENS_12float_e4m3_tENS5_IJlSC_lEEESJ_SK_NS4_8TiledMMAINS4_8MMA_AtomIJNS4_10MMA_TraitsINS4_25SM100_MMA_F8F6F4_2x1SM_SSEJSJ_SJ_fSF_SG_NS4_17integral_constantINS4_4UMMA5MajorELSR_0EEESS_NSP_INSQ_7ScaleInELST_0EEESU_EEEEEENS4_6LayoutINS5_IJSC_SC_SC_EEENS5_IJNSA_ILi0EEESZ_SZ_EEEEENS5_IJNS4_10UnderscoreES12_S12_EEEEENS4_18SM100_TMA_2SM_LOADENS4_14ComposedLayoutINS4_7SwizzleILi1ELi4ELi3EEENS4_18smem_ptr_flag_bitsILi8EEENSX_INS5_IJNSA_ILi8EEESH_EEENS5_IJSH_SC_EEEEEEEvNS4_8identityES15_S1F_vS1G_EENS_8epilogue10collective18CollectiveEpilogueINS1I_23Sm100TmaWarpSpecializedILi1ELi1ELi48ELb0ELb0EEEJNS5_IJNSA_ILi128EEESG_SH_EEENS5_IJNSX_IS1N_SC_EENSX_ISG_SC_EEEEESJ_SK_SJ_SK_NS1I_6fusion15FusionCallbacksIS1M_NS1S_17LinearCombinationISJ_fSJ_fLNS_15FloatRoundStyleE2EEES1O_S1R_JEEENS4_5SM1004TMEM4LOAD26SM100_TMEM_LOAD_32dp32b16xENS4_13SM90_TMA_LOADENS16_INS17_ILi0ELi4ELi3EEES1A_NSX_INS5_IJS1B_NSA_ILi16EEEEEENS5_IJS24_SC_EEEEEEENS4_39AutoVectorizingCopyWithAssumedAlignmentILi128EEENS4_14SM90_TMA_STOREES28_S2A_S2A_EEEvvEEEEvNT_6ParamsE)
	.align		4
        /*000c*/ 	.word	index@(__assertfail)
	.align		4
        /*0010*/ 	.word	0x00000000
	.align		4
        /*0014*/ 	.word	0xfffffffe
	.align		4
        /*0018*/ 	.word	0x00000000
	.align		4
        /*001c*/ 	.word	0xfffffffd
	.align		4
        /*0020*/ 	.word	0x00000000
	.align		4
        /*0024*/ 	.word	0xfffffffc


//--------------------- .nv.constant4             --------------------------
	.section	.nv.constant4,"a",@progbits
	.align	8
	.align		8
.nv.constant4:
        /*0000*/ 	.dword	__assertfail
	.align		8
        /*0008*/ 	.dword	__unnamed_1
	.align		8
        /*0010*/ 	.dword	_ZN40_INTERNAL_16fd4d22_4_k_cu_0201be91_288174cuda3std3__45__cpo5beginE
	.align		8
        /*0018*/ 	.dword	_ZN40_INTERNAL_16fd4d22_4_k_cu_0201be91_288174cuda3std3__45__cpo3endE
	.align		8
        /*0020*/ 	.dword	_ZN40_INTERNAL_16fd4d22_4_k_cu_0201be91_288174cuda3std3__45__cpo6cbeginE
	.align		8
        /*0028*/ 	.dword	_ZN40_INTERNAL_16fd4d22_4_k_cu_0201be91_288174cuda3std3__45__cpo4cendE
	.align		8
        /*0030*/ 	.dword	_ZN40_INTERNAL_16fd4d22_4_k_cu_0201be91_288174cuda3std3__442_GLOBAL__N__16fd4d22_4_k_cu_0201be91_288176ignoreE
	.align		8
        /*0038*/ 	.dword	_ZN40_INTERNAL_16fd4d22_4_k_cu_0201be91_288174cuda3std3__419piecewise_constructE
	.align		8
        /*0040*/ 	.dword	_ZN40_INTERNAL_16fd4d22_4_k_cu_0201be91_288174cuda3std3__48in_placeE
	.align		8
        /*0048*/ 	.dword	_ZN40_INTERNAL_16fd4d22_4_k_cu_0201be91_288174cuda3std6ranges3__45__cpo4swapE
	.align		8
        /*0050*/ 	.dword	_ZN40_INTERNAL_16fd4d22_4_k_cu_0201be91_288174cuda3std6ranges3__45__cpo9iter_moveE
	.align		8
        /*0058*/ 	.dword	_ZN40_INTERNAL_16fd4d22_4_k_cu_0201be91_288174cute7productE
	.align		8
        /*0060*/ 	.dword	_ZN40_INTERNAL_16fd4d22_4_k_cu_0201be91_288174cute1_E
	.align		8
        /*0068*/ 	.dword	$str$25
	.align		8
        /*0070*/ 	.dword	$str$26


//--------------------- .text._ZN7cutlass13device_kernelINS_4gemm6kernel13GemmUniversalIN4cute5tupleIJiiiiEEENS1_10collective13CollectiveMmaINS1_35MainloopSm100TmaUmmaWarpSpecializedILi45ELi2ELi4ENS5_IJNS4_1CILi2EEENSA_ILi1EEESC_EEEEENS5_IJNSA_ILi256EEENSA_ILi48EEENSA_ILi32EEEEEENS_12float_e4m3_tENS5_IJlSC_lEEESJ_SK_NS4_8TiledMMAINS4_8MMA_AtomIJNS4_10MMA_TraitsINS4_25SM100_MMA_F8F6F4_2x1SM_SSEJSJ_SJ_fSF_SG_NS4_17integral_constantINS4_4UMMA5MajorELSR_0EEESS_NSP_INSQ_7ScaleInELST_0EEESU_EEEEEENS4_6LayoutINS5_IJSC_SC_SC_EEENS5_IJNSA_ILi0EEESZ_SZ_EEEEENS5_IJNS4_10UnderscoreES12_S12_EEEEENS4_18SM100_TMA_2SM_LOADENS4_14ComposedLayoutINS4_7SwizzleILi1ELi4ELi3EEENS4_18smem_ptr_flag_bitsILi8EEENSX_INS5_IJNSA_ILi8EEESH_EEENS5_IJSH_SC_EEEEEEEvNS4_8identityES15_S1F_vS1G_EENS_8epilogue10collective18CollectiveEpilogueINS1I_23Sm100TmaWarpSpecializedILi1ELi1ELi48ELb0ELb0EEEJNS5_IJNSA_ILi128EEESG_SH_EEENS5_IJNSX_IS1N_SC_EENSX_ISG_SC_EEEEESJ_SK_SJ_SK_NS1I_6fusion15FusionCallbacksIS1M_NS1S_17LinearCombinationISJ_fSJ_fLNS_15FloatRoundStyleE2EEES1O_S1R_JEEENS4_5SM1004TMEM4LOAD26SM100_TMEM_LOAD_32dp32b16xENS4_13SM90_TMA_LOADENS16_INS17_ILi0ELi4ELi3EEES1A_NSX_INS5_IJS1B_NSA_ILi16EEEEEENS5_IJS24_SC_EEEEEEENS4_39AutoVectorizingCopyWithAssumedAlignmentILi128EEENS4_14SM90_TMA_STOREES28_S2A_S2A_EEEvvEEEEvNT_6ParamsE --------------------------
	.section	.text._ZN7cutlass13device_kernelINS_4gemm6kernel13GemmUniversalIN4cute5tupleIJiiiiEEENS1_10collective13CollectiveMmaINS1_35MainloopSm100TmaUmmaWarpSpecializedILi45ELi2ELi4ENS5_IJNS4_1CILi2EEENSA_ILi1EEESC_EEEEENS5_IJNSA_ILi256EEENSA_ILi48EEENSA_ILi32EEEEEENS_12float_e4m3_tENS5_IJlSC_lEEESJ_SK_NS4_8TiledMMAINS4_8MMA_AtomIJNS4_10MMA_TraitsINS4_25SM100_MMA_F8F6F4_2x1SM_SSEJSJ_SJ_fSF_SG_NS4_17integral_constantINS4_4UMMA5MajorELSR_0EEESS_NSP_INSQ_7ScaleInELST_0EEESU_EEEEEENS4_6LayoutINS5_IJSC_SC_SC_EEENS5_IJNSA_ILi0EEESZ_SZ_EEEEENS5_IJNS4_10UnderscoreES12_S12_EEEEENS4_18SM100_TMA_2SM_LOADENS4_14ComposedLayoutINS4_7SwizzleILi1ELi4ELi3EEENS4_18smem_ptr_flag_bitsILi8EEENSX_INS5_IJNSA_ILi8EEESH_EEENS5_IJSH_SC_EEEEEEEvNS4_8identityES15_S1F_vS1G_EENS_8epilogue10collective18CollectiveEpilogueINS1I_23Sm100TmaWarpSpecializedILi1ELi1ELi48ELb0ELb0EEEJNS5_IJNSA_ILi128EEESG_SH_EEENS5_IJNSX_IS1N_SC_EENSX_ISG_SC_EEEEESJ_SK_SJ_SK_NS1I_6fusion15FusionCallbacksIS1M_NS1S_17LinearCombinationISJ_fSJ_fLNS_15FloatRoundStyleE2EEES1O_S1R_JEEENS4_5SM1004TMEM4LOAD26SM100_TMEM_LOAD_32dp32b16xENS4_13SM90_TMA_LOADENS16_INS17_ILi0ELi4ELi3EEES1A_NSX_INS5_IJS1B_NSA_ILi16EEEEEENS5_IJS24_SC_EEEEEEENS4_39AutoVectorizingCopyWithAssumedAlignmentILi128EEENS4_14SM90_TMA_STOREES28_S2A_S2A_EEEvvEEEEvNT_6ParamsE,"ax",@progbits
	.align	128
.text._ZN7cutlass13device_kernelINS_4gemm6kernel13GemmUniversalIN4cute5tupleIJiiiiEEENS1_10collective13CollectiveMmaINS1_35MainloopSm100TmaUmmaWarpSpecializedILi45ELi2ELi4ENS5_IJNS4_1CILi2EEENSA_ILi1EEESC_EEEEENS5_IJNSA_ILi256EEENSA_ILi48EEENSA_ILi32EEEEEENS_12float_e4m3_tENS5_IJlSC_lEEESJ_SK_NS4_8TiledMMAINS4_8MMA_AtomIJNS4_10MMA_TraitsINS4_25SM100_MMA_F8F6F4_2x1SM_SSEJSJ_SJ_fSF_SG_NS4_17integral_constantINS4_4UMMA5MajorELSR_0EEESS_NSP_INSQ_7ScaleInELST_0EEESU_EEEEEENS4_6LayoutINS5_IJSC_SC_SC_EEENS5_IJNSA_ILi0EEESZ_SZ_EEEEENS5_IJNS4_10UnderscoreES12_S12_EEEEENS4_18SM100_TMA_2SM_LOADENS4_14ComposedLayoutINS4_7SwizzleILi1ELi4ELi3EEENS4_18smem_ptr_flag_bitsILi8EEENSX_INS5_IJNSA_ILi8EEESH_EEENS5_IJSH_SC_EEEEEEEvNS4_8identityES15_S1F_vS1G_EENS_8epilogue10collective18CollectiveEpilogueINS1I_23Sm100TmaWarpSpecializedILi1ELi1ELi48ELb0ELb0EEEJNS5_IJNSA_ILi128EEESG_SH_EEENS5_IJNSX_IS1N_SC_EENSX_ISG_SC_EEEEESJ_SK_SJ_SK_NS1I_6fusion15FusionCallbacksIS1M_NS1S_17LinearCombinationISJ_fSJ_fLNS_15FloatRoundStyleE2EEES1O_S1R_JEEENS4_5SM1004TMEM4LOAD26SM100_TMEM_LOAD_32dp32b16xENS4_13SM90_TMA_LOADENS16_INS17_ILi0ELi4ELi3EEES1A_NSX_INS5_IJS1B_NSA_ILi16EEEEEENS5_IJS24_SC_EEEEEEENS4_39AutoVectorizingCopyWithAssumedAlignmentILi128EEENS4_14SM90_TMA_STOREES28_S2A_S2A_EEEvvEEEEvNT_6ParamsE:
        .type           _ZN7cutlass13device_kernelINS_4gemm6kernel13GemmUniversalIN4cute5tupleIJiiiiEEENS1_10collective13CollectiveMmaINS1_35MainloopSm100TmaUmmaWarpSpecializedILi45ELi2ELi4ENS5_IJNS4_1CILi2EEENSA_ILi1EEESC_EEEEENS5_IJNSA_ILi256EEENSA_ILi48EEENSA_ILi32EEEEEENS_12float_e4m3_tENS5_IJlSC_lEEESJ_SK_NS4_8TiledMMAINS4_8MMA_AtomIJNS4_10MMA_TraitsINS4_25SM100_MMA_F8F6F4_2x1SM_SSEJSJ_SJ_fSF_SG_NS4_17integral_constantINS4_4UMMA5MajorELSR_0EEESS_NSP_INSQ_7ScaleInELST_0EEESU_EEEEEENS4_6LayoutINS5_IJSC_SC_SC_EEENS5_IJNSA_ILi0EEESZ_SZ_EEEEENS5_IJNS4_10UnderscoreES12_S12_EEEEENS4_18SM100_TMA_2SM_LOADENS4_14ComposedLayoutINS4_7SwizzleILi1ELi4ELi3EEENS4_18smem_ptr_flag_bitsILi8EEENSX_INS5_IJNSA_ILi8EEESH_EEENS5_IJSH_SC_EEEEEEEvNS4_8identityES15_S1F_vS1G_EENS_8epilogue10collective18CollectiveEpilogueINS1I_23Sm100TmaWarpSpecializedILi1ELi1ELi48ELb0ELb0EEEJNS5_IJNSA_ILi128EEESG_SH_EEENS5_IJNSX_IS1N_SC_EENSX_ISG_SC_EEEEESJ_SK_SJ_SK_NS1I_6fusion15FusionCallbacksIS1M_NS1S_17LinearCombinationISJ_fSJ_fLNS_15FloatRoundStyleE2EEES1O_S1R_JEEENS4_5SM1004TMEM4LOAD26SM100_TMEM_LOAD_32dp32b16xENS4_13SM90_TMA_LOADENS16_INS17_ILi0ELi4ELi3EEES1A_NSX_INS5_IJS1B_NSA_ILi16EEEEEENS5_IJS24_SC_EEEEEEENS4_39AutoVectorizingCopyWithAssumedAlignmentILi128EEENS4_14SM90_TMA_STOREES28_S2A_S2A_EEEvvEEEEvNT_6ParamsE,@function
        .size           _ZN7cutlass13device_kernelINS_4gemm6kernel13GemmUniversalIN4cute5tupleIJiiiiEEENS1_10collective13CollectiveMmaINS1_35MainloopSm100TmaUmmaWarpSpecializedILi45ELi2ELi4ENS5_IJNS4_1CILi2EEENSA_ILi1EEESC_EEEEENS5_IJNSA_ILi256EEENSA_ILi48EEENSA_ILi32EEEEEENS_12float_e4m3_tENS5_IJlSC_lEEESJ_SK_NS4_8TiledMMAINS4_8MMA_AtomIJNS4_10MMA_TraitsINS4_25SM100_MMA_F8F6F4_2x1SM_SSEJSJ_SJ_fSF_SG_NS4_17integral_constantINS4_4UMMA5MajorELSR_0EEESS_NSP_INSQ_7ScaleInELST_0EEESU_EEEEEENS4_6LayoutINS5_IJSC_SC_SC_EEENS5_IJNSA_ILi0EEESZ_SZ_EEEEENS5_IJNS4_10UnderscoreES12_S12_EEEEENS4_18SM100_TMA_2SM_LOADENS4_14ComposedLayoutINS4_7SwizzleILi1ELi4ELi3EEENS4_18smem_ptr_flag_bitsILi8EEENSX_INS5_IJNSA_ILi8EEESH_EEENS5_IJSH_SC_EEEEEEEvNS4_8identityES15_S1F_vS1G_EENS_8epilogue10collective18CollectiveEpilogueINS1I_23Sm100TmaWarpSpecializedILi1ELi1ELi48ELb0ELb0EEEJNS5_IJNSA_ILi128EEESG_SH_EEENS5_IJNSX_IS1N_SC_EENSX_ISG_SC_EEEEESJ_SK_SJ_SK_NS1I_6fusion15FusionCallbacksIS1M_NS1S_17LinearCombinationISJ_fSJ_fLNS_15FloatRoundStyleE2EEES1O_S1R_JEEENS4_5SM1004TMEM4LOAD26SM100_TMEM_LOAD_32dp32b16xENS4_13SM90_TMA_LOADENS16_INS17_ILi0ELi4ELi3EEES1A_NSX_INS5_IJS1B_NSA_ILi16EEEEEENS5_IJS24_SC_EEEEEEENS4_39AutoVectorizingCopyWithAssumedAlignmentILi128EEENS4_14SM90_TMA_STOREES28_S2A_S2A_EEEvvEEEEvNT_6ParamsE,(.L_x_271 - _ZN7cutlass13device_kernelINS_4gemm6kernel13GemmUniversalIN4cute5tupleIJiiiiEEENS1_10collective13CollectiveMmaINS1_35MainloopSm100TmaUmmaWarpSpecializedILi45ELi2ELi4ENS5_IJNS4_1CILi2EEENSA_ILi1EEESC_EEEEENS5_IJNSA_ILi256EEENSA_ILi48EEENSA_ILi32EEEEEENS_12float_e4m3_tENS5_IJlSC_lEEESJ_SK_NS4_8TiledMMAINS4_8MMA_AtomIJNS4_10MMA_TraitsINS4_25SM100_MMA_F8F6F4_2x1SM_SSEJSJ_SJ_fSF_SG_NS4_17integral_constantINS4_4UMMA5MajorELSR_0EEESS_NSP_INSQ_7ScaleInELST_0EEESU_EEEEEENS4_6LayoutINS5_IJSC_SC_SC_EEENS5_IJNSA_ILi0EEESZ_SZ_EEEEENS5_IJNS4_10UnderscoreES12_S12_EEEEENS4_18SM100_TMA_2SM_LOADENS4_14ComposedLayoutINS4_7SwizzleILi1ELi4ELi3EEENS4_18smem_ptr_flag_bitsILi8EEENSX_INS5_IJNSA_ILi8EEESH_EEENS5_IJSH_SC_EEEEEEEvNS4_8identityES15_S1F_vS1G_EENS_8epilogue10collective18CollectiveEpilogueINS1I_23Sm100TmaWarpSpecializedILi1ELi1ELi48ELb0ELb0EEEJNS5_IJNSA_ILi128EEESG_SH_EEENS5_IJNSX_IS1N_SC_EENSX_ISG_SC_EEEEESJ_SK_SJ_SK_NS1I_6fusion15FusionCallbacksIS1M_NS1S_17LinearCombinationISJ_fSJ_fLNS_15FloatRoundStyleE2EEES1O_S1R_JEEENS4_5SM1004TMEM4LOAD26SM100_TMEM_LOAD_32dp32b16xENS4_13SM90_TMA_LOADENS16_INS17_ILi0ELi4ELi3EEES1A_NSX_INS5_IJS1B_NSA_ILi16EEEEEENS5_IJS24_SC_EEEEEEENS4_39AutoVectorizingCopyWithAssumedAlignmentILi128EEENS4_14SM90_TMA_STOREES28_S2A_S2A_EEEvvEEEEvNT_6ParamsE)
        .other          _ZN7cutlass13device_kernelINS_4gemm6kernel13GemmUniversalIN4cute5tupleIJiiiiEEENS1_10collective13CollectiveMmaINS1_35MainloopSm100TmaUmmaWarpSpecializedILi45ELi2ELi4ENS5_IJNS4_1CILi2EEENSA_ILi1EEESC_EEEEENS5_IJNSA_ILi256EEENSA_ILi48EEENSA_ILi32EEEEEENS_12float_e4m3_tENS5_IJlSC_lEEESJ_SK_NS4_8TiledMMAINS4_8MMA_AtomIJNS4_10MMA_TraitsINS4_25SM100_MMA_F8F6F4_2x1SM_SSEJSJ_SJ_fSF_SG_NS4_17integral_constantINS4_4UMMA5MajorELSR_0EEESS_NSP_INSQ_7ScaleInELST_0EEESU_EEEEEENS4_6LayoutINS5_IJSC_SC_SC_EEENS5_IJNSA_ILi0EEESZ_SZ_EEEEENS5_IJNS4_10UnderscoreES12_S12_EEEEENS4_18SM100_TMA_2SM_LOADENS4_14ComposedLayoutINS4_7SwizzleILi1ELi4ELi3EEENS4_18smem_ptr_flag_bitsILi8EEENSX_INS5_IJNSA_ILi8EEESH_EEENS5_IJSH_SC_EEEEEEEvNS4_8identityES15_S1F_vS1G_EENS_8epilogue10collective18CollectiveEpilogueINS1I_23Sm100TmaWarpSpecializedILi1ELi1ELi48ELb0ELb0EEEJNS5_IJNSA_ILi128EEESG_SH_EEENS5_IJNSX_IS1N_SC_EENSX_ISG_SC_EEEEESJ_SK_SJ_SK_NS1I_6fusion15FusionCallbacksIS1M_NS1S_17LinearCombinationISJ_fSJ_fLNS_15FloatRoundStyleE2EEES1O_S1R_JEEENS4_5SM1004TMEM4LOAD26SM100_TMEM_LOAD_32dp32b16xENS4_13SM90_TMA_LOADENS16_INS17_ILi0ELi4ELi3EEES1A_NSX_INS5_IJS1B_NSA_ILi16EEEEEENS5_IJS24_SC_EEEEEEENS4_39AutoVectorizingCopyWithAssumedAlignmentILi128EEENS4_14SM90_TMA_STOREES28_S2A_S2A_EEEvvEEEEvNT_6ParamsE,@"STO_CUDA_ENTRY STV_DEFAULT"
_ZN7cutlass13device_kernelINS_4gemm6kernel13GemmUniversalIN4cute5tupleIJiiiiEEENS1_10collective13CollectiveMmaINS1_35MainloopSm100TmaUmmaWarpSpecializedILi45ELi2ELi4ENS5_IJNS4_1CILi2EEENSA_ILi1EEESC_EEEEENS5_IJNSA_ILi256EEENSA_ILi48EEENSA_ILi32EEEEEENS_12float_e4m3_tENS5_IJlSC_lEEESJ_SK_NS4_8TiledMMAINS4_8MMA_AtomIJNS4_10MMA_TraitsINS4_25SM100_MMA_F8F6F4_2x1SM_SSEJSJ_SJ_fSF_SG_NS4_17integral_constantINS4_4UMMA5MajorELSR_0EEESS_NSP_INSQ_7ScaleInELST_0EEESU_EEEEEENS4_6LayoutINS5_IJSC_SC_SC_EEENS5_IJNSA_ILi0EEESZ_SZ_EEEEENS5_IJNS4_10UnderscoreES12_S12_EEEEENS4_18SM100_TMA_2SM_LOADENS4_14ComposedLayoutINS4_7SwizzleILi1ELi4ELi3EEENS4_18smem_ptr_flag_bitsILi8EEENSX_INS5_IJNSA_ILi8EEESH_EEENS5_IJSH_SC_EEEEEEEvNS4_8identityES15_S1F_vS1G_EENS_8epilogue10collective18CollectiveEpilogueINS1I_23Sm100TmaWarpSpecializedILi1ELi1ELi48ELb0ELb0EEEJNS5_IJNSA_ILi128EEESG_SH_EEENS5_IJNSX_IS1N_SC_EENSX_ISG_SC_EEEEESJ_SK_SJ_SK_NS1I_6fusion15FusionCallbacksIS1M_NS1S_17LinearCombinationISJ_fSJ_fLNS_15FloatRoundStyleE2EEES1O_S1R_JEEENS4_5SM1004TMEM4LOAD26SM100_TMEM_LOAD_32dp32b16xENS4_13SM90_TMA_LOADENS16_INS17_ILi0ELi4ELi3EEES1A_NSX_INS5_IJS1B_NSA_ILi16EEEEEENS5_IJS24_SC_EEEEEEENS4_39AutoVectorizingCopyWithAssumedAlignmentILi128EEENS4_14SM90_TMA_STOREES28_S2A_S2A_EEEvvEEEEvNT_6ParamsE:
[----:B------:R-:W1:Y:S01]  /*0000*/  LDC R1, c[0x0][0x37c] ;  /* 0x0000df00ff017b82 */ /* 0x000e620000000800 */
[----:B------:R-:W2:Y:S01]  /*0010*/  S2R R139, SR_TID.X ;  /* 0x00000000008b7919 */ /* 0x000ea20000002100 */
[----:B------:R-:W3:Y:S06]  /*0020*/  LDCU.64 UR4, c[0x0][0x890] ;  /* 0x00011200ff0477ac */ /* 0x000eec0008000a00 */
[----:B------:R-:W4:Y:S01]  /*0030*/  S2UR UR37, SR_CgaCtaId ;  /* 0x00000000002579c3 */ /* 0x000f220000008800 */
[----:B------:R-:W-:Y:S02]  /*0040*/  PRMT R129, RZ, 0x7610, R129 ;  /* 0x00007610ff817816 */ /* 0x000fe40000000081 */
[----:B------:R-:W-:Y:S01]  /*0050*/  ELECT P1, URZ, PT ;  /* 0x0000000000ff782f */ /* 0x000fe20003820000 */
[----:B------:R-:W1:Y:S01]  /*0060*/  LDCU.64 UR44, c[0x0][0x358] ;  /* 0x00006b00ff2c77ac */ /* 0x000e620008000a00 */
[----:B---3--:R-:W-:-:S04]  /*0070*/  UISETP.NE.U32.AND UP0, UPT, UR4, URZ, UPT ;  /* 0x000000ff0400728c */ /* 0x008fc8000bf05070 */
[----:B------:R-:W-:Y:S02]  /*0080*/  UISETP.NE.AND.EX UP0, UPT, UR5, URZ, UPT, UP0 ;  /* 0x000000ff0500728c */ /* 0x000fe4000bf05300 */
[----:B----4-:R-:W-:Y:S02]  /*0090*/  ULOP3.LUT UR9, UR37, 0x1, URZ, 0xc0, !UPT ;  /* 0x0000000125097892 */ /* 0x010fe4000f8ec0ff */
[----:B------:R-:W-:Y:S01]  /*00a0*/  ULOP3.LUT UR8, UR37, 0x1, URZ, 0x3c, !UPT ;  /* 0x0000000125087892 */ /* 0x000fe2000f8e3cff */
[----:B--2---:R-:W-:-:S05]  /*00b0*/  SHF.R.U32.HI R133, RZ, 0x5, R139 ;  /* 0x00000005ff857819 */ /* 0x004fca000001168b */
[----:B------:R-:W2:Y:S02]  /*00c0*/  SHFL.IDX PT, R0, R133, RZ, 0x1f ;  /* 0x00001fff85007589 */ /* 0x000ea400000e0000 */
[----:B--2---:R-:W-:Y:S01]  /*00d0*/  R2UR UR10, R0 ;  /* 0x00000000000a72ca */ /* 0x004fe200000e0000 */
[----:B-1----:R-:W-:-:S14]  /*00e0*/  BRA.U UP0, `(.L_x_0) ;  /* 0x00000001002c7547 */ /* 0x002fdc000b800000 */
[----:B------:R-:W1:Y:S02]  /*00f0*/  LDCU.64 UR6, c[0x0][0x888] ;  /* 0x00011100ff0677ac */ /* 0x000e640008000a00 */
[----:B-1----:R-:W-:-:S04]  /*0100*/  UISETP.NE.U32.AND UP0, UPT, UR6, URZ, UPT ;  /* 0x000000ff0600728c */ /* 0x002fc8000bf05070 */
[----:B------:R-:W-:-:S09]  /*0110*/  UISETP.NE.AND.EX UP0, UPT, UR7, URZ, UPT, UP0 ;  /* 0x000000ff0700728c */ /* 0x000fd2000bf05300 */
[----:B------:R-:W-:Y:S05]  /*0120*/  BRA.U !UP0, `(.L_x_1) ;  /* 0x0000000108147547 */ /* 0x000fea000b800000 */
[----:B------:R-:W1:Y:S02]  /*0130*/  LDC.64 R2, c[0x0][0x888] ;  /* 0x00022200ff027b82 */ /* 0x000e640000000a00 */
[----:B-1----:R-:W2:Y:S01]  /*0140*/  LDG.E R0, desc[UR44][R2.64] ;  /* 0x0000002c02007981 */ /* 0x002ea2000c1e1900 */
[----:B------:R-:W-:Y:S01]  /*0150*/  HFMA2 R129, -RZ, RZ, 0, 5.9604644775390625e-08 ;  /* 0x00000001ff817431 */ /* 0x000fe200000001ff */
[----:B--2---:R-:W-:Y:S01]  /*0160*/  R2UR UR38, R0 ;  /* 0x00000000002672ca */ /* 0x004fe200000e0000 */
[----:B------:R-:W-:Y:S05]  /*0170*/  BRA `(.L_x_0) ;  /* 0x0000000000087947 */ /* 0x000fea0003800000 */
.L_x_1:
[----:B------:R-:W-:Y:S01]  /*0180*/  HFMA2 R129, -RZ, RZ, 0, 5.9604644775390625e-08 ;  /* 0x00000001ff817431 */ /* 0x000fe200000001ff */
[----:B------:R-:W1:Y:S02]  /*0190*/  LDCU UR38, c[0x0][0x880] ;  /* 0x00011000ff2677ac */ /* 0x000e640008000800 */
.L_x_0:
[----:B------:R-:W2:Y:S02]  /*01a0*/  LDCU.64 UR6, c[0x0][0x8b0] ;  /* 0x00011600ff0677ac */ /* 0x000ea40008000a00 */
[----:B--2---:R-:W-:-:S04]  /*01b0*/  UISETP.NE.U32.AND UP0, UPT, UR6, URZ, UPT ;  /* 0x000000ff0600728c */ /* 0x004fc8000bf05070 */
[----:B------:R-:W-:-:S09]  /*01c0*/  UISETP.NE.AND.EX UP0, UPT, UR7, URZ, UPT, UP0 ;  /* 0x000000ff0700728c */ /* 0x000fd2000bf05300 */
[----:B------:R-:W-:Y:S05]  /*01d0*/  BRA.U UP0, `(.L_x_2) ;  /* 0x0000000100207547 */ /* 0x000fea000b800000 */
[----:B------:R-:W2:Y:S02]  /*01e0*/  LDCU.64 UR6, c[0x0][0x8a8] ;  /* 0x00011500ff0677ac */ /* 0x000ea40008000a00 */
[----:B--2---:R-:W-:-:S04]  /*01f0*/  UISETP.NE.U32.AND UP0, UPT, UR6, URZ, UPT ;  /* 0x000000ff0600728c */ /* 0x004fc8000bf05070 */
[----:B------:R-:W-:-:S09]  /*0200*/  UISETP.NE.AND.EX UP0, UPT, UR7, URZ, UPT, UP0 ;  /* 0x000000ff0700728c */ /* 0x000fd2000bf05300 */
[----:B------:R-:W-:Y:S05]  /*0210*/  BRA.U !UP0, `(.L_x_3) ;  /* 0x00000001080c7547 */ /* 0x000fea000b800000 */
[----:B------:R-:W2:Y:S02]  /*0220*/  LDC.64 R64, c[0x0][0x8a8] ;  /* 0x00022a00ff407b82 */ /* 0x000ea40000000a00 */
[----:B--2---:R2:W5:Y:S01]  /*0230*/  LDG.E R64, desc[UR44][R64.64] ;  /* 0x0000002c40407981 */ /* 0x004562000c1e1900 */
[----:B------:R-:W-:Y:S05]  /*0240*/  BRA `(.L_x_2) ;  /* 0x0000000000047947 */ /* 0x000fea0003800000 */
.L_x_3:
[----:B------:R-:W3:Y:S02]  /*0250*/  LDC R64, c[0x0][0x8a0] ;  /* 0x00022800ff407b82 */ /* 0x000ee40000000800 */
.L_x_2:
[----:B------:R-:W-:Y:S01]  /*0260*/  IMAD.U32 R0, RZ, RZ, UR10 ;  /* 0x0000000aff007e24 */ /* 0x000fe2000f8e00ff */
[----:B------:R-:W-:Y:S04]  /*0270*/  BSSY.RECONVERGENT B0, `(.L_x_4) ;  /* 0x000000c000007945 */ /* 0x000fe80003800200 */
[C---:B------:R-:W-:Y:S02]  /*0280*/  ISETP.NE.OR P2, PT, R0.reuse, 0x1, !P1 ;  /* 0x000000010000780c */ /* 0x040fe40004f45670 */
[----:B------:R-:W-:-:S11]  /*0290*/  ISETP.NE.OR P0, PT, R0, 0x3, !P1 ;  /* 0x000000030000780c */ /* 0x000fd60004f05670 */
[----:B------:R-:W-:Y:S05]  /*02a0*/  @P2 BRA `(.L_x_5) ;  /* 0x0000000000202947 */ /* 0x000fea0003800000 */
[----:B------:R-:W4:Y:S02]  /*02b0*/  LDCU.64 UR6, c[0x0][0x348] ;  /* 0x00006900ff0677ac */ /* 0x000f240008000a00 */
[----:B----4-:R-:W-:Y:S02]  /*02c0*/  UIADD3 UR12, UP1, UPT, UR6, 0x80, URZ ;  /* 0x00000080060c7890 */ /* 0x010fe4000ff3e0ff */
[----:B------:R-:W-:Y:S02]  /*02d0*/  UIADD3 UR6, UP0, UPT, UR6, 0x180, URZ ;  /* 0x0000018006067890 */ /* 0x000fe4000ff1e0ff */
[----:B------:R-:W-:Y:S02]  /*02e0*/  UIADD3.X UR13, UPT, UPT, URZ, UR7, URZ, UP1, !UPT ;  /* 0x00000007ff0d7290 */ /* 0x000fe40008ffe4ff */
[----:B------:R-:W-:-:S07]  /*02f0*/  UIADD3.X UR7, UPT, UPT, URZ, UR7, URZ, UP0, !UPT ;  /* 0x00000007ff077290 */ /* 0x000fce00087fe4ff */
[----:B------:R4:W-:Y:S02]  /*0300*/  UTMACCTL.PF [UR12] ;  /* 0x000000000c0079b9 */ /* 0x0009e40008040000 */
[----:B------:R4:W-:Y:S02]  /*0310*/  UTMACCTL.PF [UR6] ;  /* 0x00000000060079b9 */ /* 0x0009e40008040000 */
[----:B----4-:R-:W-:Y:S01]  /*0320*/  NOP ;  /* 0x0000000000007918 */ /* 0x010fe20000000000 */
.L_x_5:
[----:B-1----:R-:W-:Y:S05]  /*0330*/  BSYNC.RECONVERGENT B0 ;  /* 0x0000000000007941 */ /* 0x002fea0003800200 */
.L_x_4:
[----:B------:R-:W-:Y:S04]  /*0340*/  BSSY.RECONVERGENT B0, `(.L_x_6) ;  /* 0x000000a000007945 */ /* 0x000fe80003800200 */
[----:B------:R-:W-:Y:S05]  /*0350*/  @P0 BRA `(.L_x_7) ;  /* 0x0000000000200947 */ /* 0x000fea0003800000 */
[----:B------:R-:W1:Y:S02]  /*0360*/  LDCU.64 UR6, c[0x0][0x348] ;  /* 0x00006900ff0677ac */ /* 0x000e640008000a00 */
[----:B-1----:R-:W-:Y:S02]  /*0370*/  UIADD3 UR12, UP1, UPT, UR6, 0x580, URZ ;  /* 0x00000580060c7890 */ /* 0x002fe4000ff3e0ff */
[----:B------:R-:W-:Y:S02]  /*0380*/  UIADD3 UR6, UP0, UPT, UR6, 0x680, URZ ;  /* 0x0000068006067890 */ /* 0x000fe4000ff1e0ff */
[----:B------:R-:W-:Y:S02]  /*0390*/  UIADD3.X UR13, UPT, UPT, URZ, UR7, URZ, UP1, !UPT ;  /* 0x00000007ff0d7290 */ /* 0x000fe40008ffe4ff */
[----:B------:R-:W-:-:S07]  /*03a0*/  UIADD3.X UR7, UPT, UPT, URZ, UR7, URZ, UP0, !UPT ;  /* 0x00000007ff077290 */ /* 0x000fce00087fe4ff */
[----:B------:R1:W-:Y:S02]  /*03b0*/  UTMACCTL.PF [UR12] ;  /* 0x000000000c0079b9 */ /* 0x0003e40008040000 */
[----:B------:R1:W-:Y:S02]  /*03c0*/  UTMACCTL.PF [UR6] ;  /* 0x00000000060079b9 */ /* 0x0003e40008040000 */
[----:B-1----:R-:W-:Y:S01]  /*03d0*/  NOP ;  /* 0x0000000000007918 */ /* 0x002fe20000000000 */
.L_x_7:
[----:B------:R-:W-:Y:S05]  /*03e0*/  BSYNC.RECONVERGENT B0 ;  /* 0x0000000000007941 */ /* 0x000fea0003800200 */
.L_x_6:
[----:B------:R-:W1:Y:S01]  /*03f0*/  LDCU.64 UR6, c[0x0][0x888] ;  /* 0x00011100ff0677ac */ /* 0x000e620008000a00 */
[----:B------:R-:W-:Y:S02]  /*0400*/  UISETP.EQ.U32.AND UP1, UPT, UR4, URZ, UPT ;  /* 0x000000ff0400728c */ /* 0x000fe4000bf22070 */
[----:B------:R-:W-:Y:S02]  /*0410*/  UPLOP3.LUT UP5, UPT, UPT, UPT, UPT, 0x80, 0x8 ;  /* 0x000000000008789c */ /* 0x000fe40003faf070 */
[----:B-1----:R-:W-:-:S04]  /*0420*/  UISETP.NE.U32.AND UP0, UPT, UR6, URZ, UPT ;  /* 0x000000ff0600728c */ /* 0x002fc8000bf05070 */
[----:B------:R-:W-:-:S04]  /*0430*/  UISETP.NE.AND.EX UP0, UPT, UR7, URZ, UPT, UP0 ;  /* 0x000000ff0700728c */ /* 0x000fc8000bf05300 */
[----:B------:R-:W-:-:S04]  /*0440*/  UISETP.EQ.OR.EX UP2, UPT, UR5, URZ, !UP0, UP1 ;  /* 0x000000ff0500728c */ /* 0x000fc8000c742710 */
[----:B------:R-:W-:-:S05]  /*0450*/  UP2UR UR46, UPR, URZ, 0x4 ;  /* 0x00000004ff2e7883 */ /* 0x000fca0008000000 */
[----:B------:R-:W-:Y:S07]  /*0460*/  BRA.U !UP2, `(.L_x_8) ;  /* 0x000000010a207547 */ /* 0x000fee000b800000 */
[----:B------:R-:W-:Y:S01]  /*0470*/  UISETP.NE.U32.AND UP2, UPT, UR4, URZ, UPT ;  /* 0x000000ff0400728c */ /* 0x000fe2000bf45070 */
[----:B------:R-:W-:Y:S01]  /*0480*/  FSETP.NEU.AND P0, PT, RZ, UR38, PT ;  /* 0x00000026ff007c0b */ /* 0x000fe2000bf0d000 */
[----:B------:R-:W-:Y:S02]  /*0490*/  USEL UR4, URZ, 0xffffffff, UP0 ;  /* 0xffffffffff047887 */ /* 0x000fe40008000000 */
[----:B------:R-:W-:-:S10]  /*04a0*/  UISETP.NE.AND.EX UP2, UPT, UR5, URZ, UPT, UP2 ;  /* 0x000000ff0500728c */ /* 0x000fd4000bf45320 */
[----:B------:R-:W-:Y:S01]  /*04b0*/  VOTEU.ANY UP1, P0 ;  /* 0x0000000000ff7886 */ /* 0x000fe20000020100 */
[----:B------:R-:W-:-:S04]  /*04c0*/  @!UP2 USEL UR4, URZ, 0xffffffff, UP1 ;  /* 0xffffffffff04a887 */ /* 0x000fc80008800000 */
[----:B------:R-:W-:-:S04]  /*04d0*/  ULOP3.LUT UR4, UR4, 0x1, URZ, 0xc0, !UPT ;  /* 0x0000000104047892 */ /* 0x000fc8000f8ec0ff */
[----:B------:R-:W-:-:S11]  /*04e0*/  UISETP.NE.U32.AND UP5, UPT, UR4, 0x1, UPT ;  /* 0x000000010400788c */ /* 0x000fd6000bfa5070 */
.L_x_8:
[----:B------:R-:W1:Y:S01]  /*04f0*/  SHFL.IDX PT, R0, R133, RZ, 0x1f ;  /* 0x00001fff85007589 */ /* 0x000e6200000e0000 */
[----:B------:R-:W-:-:S04]  /*0500*/  UISETP.NE.AND UP1, UPT, UR10, 0x2, UPT ;  /* 0x000000020a00788c */ /* 0x000fc8000bf25270 */
[----:B------:R-:W-:Y:S02]  /*0510*/  UISETP.EQ.AND UP2, UPT, UR9, URZ, !UP1 ;  /* 0x000000ff0900728c */ /* 0x000fe4000cf42270 */
[----:B------:R-:W-:-:S04]  /*0520*/  USEL UR14, URZ, 0x1, UP1 ;  /* 0x00000001ff0e7887 */ /* 0x000fc80008800000 */
[----:B------:R-:W-:Y:S02]  /*0530*/  PLOP3.LUT P5, PT, P1, PT, UP2, 0x80, 0x8 ;  /* 0x000000000008781c */ /* 0x000fe40000faf028 */
[----:B-1----:R-:W-:-:S13]  /*0540*/  ISETP.NE.AND P0, PT, R0, RZ, PT ;  /* 0x000000ff0000720c */ /* 0x002fda0003f05270 */
[----:B------:R-:W-:Y:S05]  /*0550*/  @P0 BRA `(.L_x_9) ;  /* 0x0000000400980947 */ /* 0x000fea0003800000 */
[----:B------:R-:W-:Y:S01]  /*0560*/  ELECT P0, URZ, PT ;  /* 0x0000000000ff782f */ /* 0x000fe20003800000 */
[----:B------:R-:W-:-:S12]  /*0570*/  BSSY.RECONVERGENT B0, `(.L_x_9) ;  /* 0x0000064000007945 */ /* 0x000fd80003800200 */
[----:B------:R-:W-:Y:S05]  /*0580*/  @!P0 BRA `(.L_x_10) ;  /* 0x0000000400888947 */ /* 0x000fea0003800000 */
[----:B------:R-:W-:Y:S01]  /*0590*/  UMOV UR5, 0x400 ;  /* 0x0000040000057882 */ /* 0x000fe20000000000 */
[----:B------:R-:W-:Y:S01]  /*05a0*/  UMOV UR4, 0x1 ;  /* 0x0000000100047882 */ /* 0x000fe20000000000 */
[----:B------:R-:W-:Y:S02]  /*05b0*/  ULEA UR5, UR37, UR5, 0x18 ;  /* 0x0000000525057291 */ /* 0x000fe4000f8ec0ff */
[----:B------:R-:W-:-:S04]  /*05c0*/  UIADD3 UR6, UPT, UPT, -UR4, 0x100000, URZ ;  /* 0x0010000004067890 */ /* 0x000fc8000fffe1ff */
[----:B------:R-:W-:Y:S02]  /*05d0*/  USHF.L.U32 UR7, UR6, 0xb, URZ ;  /* 0x0000000b06077899 */ /* 0x000fe400080006ff */
[----:B------:R-:W-:Y:S01]  /*05e0*/  USHF.L.U32 UR6, UR6, 0x1, URZ ;  /* 0x0000000106067899 */ /* 0x000fe200080006ff */
[----:B------:R-:W1:Y:S11]  /*05f0*/  FENCE.VIEW.ASYNC.S ;  /* 0x00000000000073c6 */ /* 0x000e760000000000 */
[----:B-1----:R1:W4:Y:S01]  /*0600*/  SYNCS.EXCH.64 URZ, [UR5], UR6 ;  /* 0x0000000605ff75b2 */ /* 0x0023220008000100 */
[----:B------:R1:W1:Y:S01]  /*0610*/  SYNCS.EXCH.64 URZ, [UR5+0x168], UR6 ;  /* 0x0001680605ff75b2 */ /* 0x0002620008000100 */
        /* <DEDUP_REMOVED lines=88> */
[----:B----4-:R-:W-:Y:S01]  /*0ba0*/  NOP ;  /* 0x0000000000007918 */ /* 0x010fe20000000000 */
.L_x_10:
[----:B-1----:R-:W-:Y:S05]  /*0bb0*/  BSYNC.RECONVERGENT B0 ;  /* 0x0000000000007941 */ /* 0x002fea0003800200 */
.L_x_9:
[----:B------:R-:W1:Y:S01]  /*0bc0*/  SHFL.IDX PT, R0, R133, RZ, 0x1f ;  /* 0x00001fff85007589 */ /* 0x000e6200000e0000 */
[----:B------:R-:W-:Y:S01]  /*0bd0*/  NOP ;  /* 0x0000000000007918 */ /* 0x000fe20000000000 */
[----:B-1----:R-:W-:-:S13]  /*0be0*/  ISETP.NE.AND P0, PT, R0, 0x1, PT ;  /* 0x000000010000780c */ /* 0x002fda0003f05270 */
[----:B------:R-:W-:Y:S05]  /*0bf0*/  @P0 BRA `(.L_x_11) ;  /* 0x00000000003c0947 */ /* 0x000fea0003800000 */
[----:B------:R-:W-:Y:S01]  /*0c00*/  UMOV UR6, 0x400 ;  /* 0x0000040000067882 */ /* 0x000fe20000000000 */
[----:B------:R-:W-:Y:S01]  /*0c10*/  UMOV UR5, 0x20 ;  /* 0x0000002000057882 */ /* 0x000fe20000000000 */
[----:B------:R-:W-:Y:S01]  /*0c20*/  UMOV UR4, 0x80 ;  /* 0x0000008000047882 */ /* 0x000fe20000000000 */
[----:B------:R-:W-:Y:S02]  /*0c30*/  ULEA UR6, UR37, UR6, 0x18 ;  /* 0x0000000625067291 */ /* 0x000fe4000f8ec0ff */
[----:B------:R-:W-:-:S04]  /*0c40*/  UIADD3 UR12, UPT, UPT, -UR5, 0x100000, URZ ;  /* 0x00100000050c7890 */ /* 0x000fc8000fffe1ff */
[----:B------:R-:W-:Y:S02]  /*0c50*/  USHF.L.U32 UR13, UR12, 0xb, URZ ;  /* 0x0000000b0c0d7899 */ /* 0x000fe400080006ff */
[----:B------:R-:W-:Y:S02]  /*0c60*/  USHF.L.U32 UR12, UR12, 0x1, URZ ;  /* 0x000000010c0c7899 */ /* 0x000fe400080006ff */
[----:B------:R-:W-:-:S04]  /*0c70*/  UIADD3 UR4, UPT, UPT, -UR4, 0x100000, URZ ;  /* 0x0010000004047890 */ /* 0x000fc8000fffe1ff */
[----:B------:R-:W-:Y:S02]  /*0c80*/  USHF.L.U32 UR5, UR4, 0xb, URZ ;  /* 0x0000000b04057899 */ /* 0x000fe400080006ff */
[----:B------:R-:W-:Y:S01]  /*0c90*/  USHF.L.U32 UR4, UR4, 0x1, URZ ;  /* 0x0000000104047899 */ /* 0x000fe200080006ff */
[----:B------:R-:W-:Y:S01]  /*0ca0*/  ELECT P0, URZ, PT ;  /* 0x0000000000ff782f */ /* 0x000fe20003800000 */
[----:B------:R-:W1:Y:S02]  /*0cb0*/  FENCE.VIEW.ASYNC.S ;  /* 0x00000000000073c6 */ /* 0x000e640000000000 */
[----:B-1----:R1:W4:Y:S08]  /*0cc0*/  SYNCS.EXCH.64 URZ, [UR6+0x2d0], UR12 ;  /* 0x0002d00c06ff75b2 */ /* 0x0023300008000100 */
[----:B------:R1:W1:Y:S01]  /*0cd0*/  SYNCS.EXCH.64 URZ, [UR6+0x2d8], UR4 ;  /* 0x0002d80406ff75b2 */ /* 0x0002620008000100 */
[----:B------:R-:W-:Y:S01]  /*0ce0*/  NOP ;  /* 0x0000000000007918 */ /* 0x000fe20000000000 */
.L_x_11:
[----:B------:R-:W2:Y:S01]  /*0cf0*/  SHFL.IDX PT, R0, R133, RZ, 0x1f ;  /* 0x00001fff85007589 */ /* 0x000ea200000e0000 */
[----:B------:R-:W-:Y:S01]  /*0d00*/  NOP ;  /* 0x0000000000007918 */ /* 0x000fe20000000000 */
[----:B--2---:R-:W-:-:S13]  /*0d10*/  ISETP.NE.AND P0, PT, R0, 0x3, PT ;  /* 0x000000030000780c */ /* 0x004fda0003f05270 */
[----:B------:R-:W-:Y:S05]  /*0d20*/  @P0 BRA `(.L_x_12) ;  /* 0x00000000002c0947 */ /* 0x000fea0003800000 */
[----:B-1----:R-:W-:Y:S01]  /*0d30*/  UMOV UR5, 0x400 ;  /* 0x0000040000057882 */ /* 0x002fe20000000000 */
[----:B------:R-:W-:Y:S01]  /*0d40*/  UMOV UR4, 0x20 ;  /* 0x0000002000047882 */ /* 0x000fe20000000000 */
[----:B------:R-:W-:Y:S02]  /*0d50*/  ULEA UR5, UR37, UR5, 0x18 ;  /* 0x0000000525057291 */ /* 0x000fe4000f8ec0ff */
[----:B------:R-:W-:-:S04]  /*0d60*/  UIADD3 UR6, UPT, UPT, -UR4, 0x100000, URZ ;  /* 0x0010000004067890 */ /* 0x000fc8000fffe1ff */
[----:B------:R-:W-:Y:S02]  /*0d70*/  USHF.L.U32 UR7, UR6, 0xb, URZ ;  /* 0x0000000b06077899 */ /* 0x000fe400080006ff */
[----:B------:R-:W-:Y:S01]  /*0d80*/  USHF.L.U32 UR6, UR6, 0x1, URZ ;  /* 0x0000000106067899 */ /* 0x000fe200080006ff */
[----:B------:R-:W-:Y:S01]  /*0d90*/  ELECT P0, URZ, PT ;  /* 0x0000000000ff782f */ /* 0x000fe20003800000 */
[----:B------:R-:W1:Y:S10]  /*0da0*/  FENCE.VIEW.ASYNC.S ;  /* 0x00000000000073c6 */ /* 0x000e740000000000 */
[----:B-1----:R2:W1:Y:S01]  /*0db0*/  SYNCS.EXCH.64 URZ, [UR5+0x2e0], UR6 ;  /* 0x0002e00605ff75b2 */ /* 0x0024620008000100 */
[----:B------:R2:W1:Y:S02]  /*0dc0*/  SYNCS.EXCH.64 URZ, [UR5+0x2e8], UR6 ;  /* 0x0002e80605ff75b2 */ /* 0x0004640008000100 */
[----:B--2---:R-:W-:Y:S01]  /*0dd0*/  NOP ;  /* 0x0000000000007918 */ /* 0x004fe20000000000 */
.L_x_12:
[----:B------:R-:W2:Y:S01]  /*0de0*/  SHFL.IDX PT, R0, R133, RZ, 0x1f ;  /* 0x00001fff85007589 */ /* 0x000ea200000e0000 */
[----:B------:R-:W-:Y:S01]  /*0df0*/  NOP ;  /* 0x0000000000007918 */ /* 0x000fe20000000000 */
[----:B--2---:R-:W-:-:S13]  /*0e00*/  ISETP.NE.AND P0, PT, R0, 0x4, PT ;  /* 0x000000040000780c */ /* 0x004fda0003f05270 */
[----:B------:R-:W-:Y:S05]  /*0e10*/  @P0 BRA `(.L_x_13) ;  /* 0x0000000000480947 */ /* 0x000fea0003800000 */
[----:B-1----:R-:W-:Y:S01]  /*0e20*/  UMOV UR6, 0x1e0 ;  /* 0x000001e000067882 */ /* 0x002fe20000000000 */
[----:B------:R-:W-:Y:S01]  /*0e30*/  UMOV UR5, 0x400 ;  /* 0x0000040000057882 */ /* 0x000fe20000000000 */
[----:B------:R-:W-:Y:S01]  /*0e40*/  USEL UR6, UR6, 0x1a0, UP5 ;  /* 0x000001a006067887 */ /* 0x000fe2000a800000 */
        /* <DEDUP_REMOVED lines=10> */
[----:B-1----:R2:W1:Y:S08]  /*0ef0*/  SYNCS.EXCH.64 URZ, [UR5+0x2f0], UR12 ;  /* 0x0002f00c05ff75b2 */ /* 0x0024700008000100 */
[----:B------:R2:W1:Y:S01]  /*0f00*/  SYNCS.EXCH.64 URZ, [UR5+0x300], UR6 ;  /* 0x0003000605ff75b2 */ /* 0x0004620008000100 */
[----:B------:R2:W1:Y:S01]  /*0f10*/  SYNCS.EXCH.64 URZ, [UR5+0x2f8], UR12 ;  /* 0x0002f80c05ff75b2 */ /* 0x0004620008000100 */
[----:B------:R2:W1:Y:S02]  /*0f20*/  SYNCS.EXCH.64 URZ, [UR5+0x308], UR6 ;  /* 0x0003080605ff75b2 */ /* 0x0004640008000100 */
[----:B--2---:R-:W-:Y:S01]  /*0f30*/  NOP ;  /* 0x0000000000007918 */ /* 0x004fe20000000000 */
.L_x_13:
[----:B------:R-:W2:Y:S01]  /*0f40*/  SHFL.IDX PT, R0, R133, RZ, 0x1f ;  /* 0x00001fff85007589 */ /* 0x000ea200000e0000 */
[----:B------:R-:W-:Y:S01]  /*0f50*/  NOP ;  /* 0x0000000000007918 */ /* 0x000fe20000000000 */
[----:B--2---:R-:W-:-:S13]  /*0f60*/  ISETP.NE.AND P0, PT, R0, 0x5, PT ;  /* 0x000000050000780c */ /* 0x004fda0003f05270 */
[----:B------:R-:W-:Y:S05]  /*0f70*/  @P0 BRA `(.L_x_14) ;  /* 0x0000000000540947 */ /* 0x000fea0003800000 */
[----:B-1----:R-:W-:Y:S01]  /*0f80*/  UMOV UR6, 0x400 ;  /* 0x0000040000067882 */ /* 0x002fe20000000000 */
        /* <DEDUP_REMOVED lines=14> */
[----:B------:R2:W1:Y:S01]  /*1070*/  SYNCS.EXCH.64 URZ, [UR6+0x338], UR4 ;  /* 0x0003380406ff75b2 */ /* 0x0004620008000100 */
[----:B------:R2:W1:Y:S01]  /*1080*/  SYNCS.EXCH.64 URZ, [UR6+0x320], UR12 ;  /* 0x0003200c06ff75b2 */ /* 0x0004620008000100 */
[----:B------:R2:W1:Y:S01]  /*1090*/  SYNCS.EXCH.64 URZ, [UR6+0x340], UR4 ;  /* 0x0003400406ff75b2 */ /* 0x0004620008000100 */
[----:B------:R2:W1:Y:S01]  /*10a0*/  SYNCS.EXCH.64 URZ, [UR6+0x328], UR12 ;  /* 0x0003280c06ff75b2 */ /* 0x0004620008000100 */
[----:B------:R2:W1:Y:S02]  /*10b0*/  SYNCS.EXCH.64 URZ, [UR6+0x348], UR4 ;  /* 0x0003480406ff75b2 */ /* 0x0004640008000100 */
[----:B--2---:R-:W-:Y:S01]  /*10c0*/  NOP ;  /* 0x0000000000007918 */ /* 0x004fe20000000000 */
.L_x_14:
[----:B------:R-:W2:Y:S01]  /*10d0*/  SHFL.IDX PT, R0, R133, RZ, 0x1f ;  /* 0x00001fff85007589 */ /* 0x000ea200000e0000 */
[----:B------:R-:W-:Y:S01]  /*10e0*/  ISETP.NE.OR P1, PT, RZ, UR10, !P1 ;  /* 0x0000000aff007c0c */ /* 0x000fe2000cf25670 */
        /* <DEDUP_REMOVED lines=12> */
[----:B------:R2:W1:Y:S01]  /*11b0*/  SYNCS.EXCH.64 URZ, [UR5+0x360], UR6 ;  /* 0x0003600605ff75b2 */ /* 0x0004620008000100 */
[----:B------:R2:W1:Y:S01]  /*11c0*/  SYNCS.EXCH.64 URZ, [UR5+0x358], UR6 ;  /* 0x0003580605ff75b2 */ /* 0x0004620008000100 */
[----:B------:R2:W1:Y:S02]  /*11d0*/  SYNCS.EXCH.64 URZ, [UR5+0x368], UR6 ;  /* 0x0003680605ff75b2 */ /* 0x0004640008000100 */
[----:B--2---:R-:W-:Y:S01]  /*11e0*/  NOP ;  /* 0x0000000000007918 */ /* 0x004fe20000000000 */
.L_x_15:
[----:B------:R-:W-:Y:S01]  /*11f0*/  VOTEU.ALL UP1, P1 ;  /* 0x0000000000ff7886 */ /* 0x000fe20000820000 */
[----:B-1----:R-:W1:Y:S01]  /*1200*/  LDCU UR5, c[0x0][0x36c] ;  /* 0x00006d80ff0577ac */ /* 0x002e620008000800 */
[----:B------:R-:W-:Y:S01]  /*1210*/  NOP ;  /* 0x0000000000007918 */ /* 0x000fe20000000000 */
[----:B------:R-:W-:Y:S01]  /*1220*/  LOP3.LUT R0, R139, 0x1f, RZ, 0xc0, !PT ;  /* 0x0000001f8b007812 */ /* 0x000fe200078ec0ff */
[----:B------:R-:W-:Y:S01]  /*1230*/  UMOV UR6, 0x20 ;  /* 0x0000002000067882 */ /* 0x000fe20000000000 */
[----:B------:R-:W-:Y:S01]  /*1240*/  @!UP1 UMOV UR4, 0x400 ;  /* 0x0000040000049882 */ /* 0x000fe20000000000 */
[----:B------:R-:W-:-:S04]  /*1250*/  @!UP1 UIADD3 UR6, UPT, UPT, -UR6, 0x100000, URZ ;  /* 0x0010000006069890 */ /* 0x000fc8000fffe1ff */
[----:B------:R-:W-:Y:S02]  /*1260*/  @!UP1 USHF.L.U32 UR7, UR6, 0xb, URZ ;  /* 0x0000000b06079899 */ /* 0x000fe400080006ff */
[----:B------:R-:W-:Y:S02]  /*1270*/  @!UP1 USHF.L.U32 UR6, UR6, 0x1, URZ ;  /* 0x0000000106069899 */ /* 0x000fe400080006ff */
[----:B------:R-:W-:Y:S01]  /*1280*/  @!UP1 ULEA UR4, UR37, UR4, 0x18 ;  /* 0x0000000425049291 */ /* 0x000fe2000f8ec0ff */
[----:B------:R-:W-:Y:S01]  /*1290*/  VOTEU.ALL UP1, P1 ;  /* 0x0000000000ff7886 */ /* 0x000fe20000820000 */
[----:B------:R-:W-:Y:S01]  /*12a0*/  UISETP.NE.AND UP4, UPT, UR10, URZ, UPT ;  /* 0x000000ff0a00728c */ /* 0x000fe2000bf85270 */
[----:B------:R-:W2:Y:S09]  /*12b0*/  FENCE.VIEW.ASYNC.S ;  /* 0x00000000000073c6 */ /* 0x000eb20000000000 */
[----:B--2---:R2:W2:Y:S01]  /*12c0*/  @!UP1 SYNCS.EXCH.64 URZ, [UR4+0x370], UR6 ;  /* 0x0003700604ff95b2 */ /* 0x0044a20008000100 */
[----:B-1----:R-:W-:-:S09]  /*12d0*/  UISETP.EQ.U32.AND UP1, UPT, UR5, 0x1, UPT ;  /* 0x000000010500788c */ /* 0x002fd2000bf22070 */
[----:B------:R-:W-:Y:S05]  /*12e0*/  BRA.U !UP1, `(.L_x_16) ;  /* 0x0000000109087547 */ /* 0x000fea000b800000 */
[----:B--2-4-:R-:W-:Y:S01]  /*12f0*/  UCGABAR_ARV ;  /* 0x00000000000079c7 */ /* 0x014fe20008000000 */
[----:B------:R-:W-:Y:S05]  /*1300*/  BRA `(.L_x_17) ;  /* 0x0000000000047947 */ /* 0x000fea0003800000 */
.L_x_16:
[----:B--2-4-:R-:W-:Y:S01]  /*1310*/  NOP ;  /* 0x0000000000007918 */ /* 0x014fe20000000000 */
.L_x_17:
[----:B------:R-:W1:Y:S01]  /*1320*/  S2R R128, SR_CTAID.Y ;  /* 0x0000000000807919 */ /* 0x000e620000002600 */
[----:B------:R-:W-:-:S05]  /*1330*/  CS2R.32 R123, SR_CgaSize ;  /* 0x00000000007b7805 */ /* 0x000fca0000008a00 */
[----:B------:R-:W-:-:S05]  /*1340*/  IMAD R123, R123, -0xa0, RZ ;  /* 0xffffff607b7b7824 */ /* 0x000fca00078e02ff */
[----:B------:R-:W-:-:S14]  /*1350*/  R2UR UR4, R123 ;  /* 0x000000007b0472ca */ /* 0x000fdc00000e0000 */
[----:B------:R-:W2:Y:S01]  /*1360*/  LDCU UR4, c[0x0][UR4+0x2b4] ;  /* 0x00005680040477ac */ /* 0x000ea20008000800 */
[----:B------:R-:W4:Y:S01]  /*1370*/  LDC R10, c[0x0][0xb24] ;  /* 0x0002c900ff0a7b82 */ /* 0x000f220000000800 */
[----:B------:R-:W-:Y:S01]  /*1380*/  PRMT R9, RZ, 0x7610, R9 ;  /* 0x00007610ff097816 */ /* 0x000fe20000000009 */
[----:B------:R-:W3:Y:S01]  /*1390*/  S2R R11, SR_CTAID.X ;  /* 0x00000000000b7919 */ /* 0x000ee20000002500 */
[----:B------:R-:W-:-:S05]  /*13a0*/  CS2R.32 R123, SR_CgaSize ;  /* 0x00000000007b7805 */ /* 0x000fca0000008a00 */
[----:B------:R-:W-:-:S05]  /*13b0*/  IMAD R123, R123, -0xa0, RZ ;  /* 0xffffff607b7b7824 */ /* 0x000fca00078e02ff */
[----:B------:R-:W-:-:S14]  /*13c0*/  R2UR UR5, R123 ;  /* 0x000000007b0572ca */ /* 0x000fdc00000e0000 */
[----:B------:R-:W2:Y:S01]  /*13d0*/  LDCU UR5, c[0x0][UR5+0x2b0] ;  /* 0x00005600050577ac */ /* 0x000ea20008000800 */
[----:B------:R-:W-:Y:S01]  /*13e0*/  PRMT R8, RZ, 0x7610, R8 ;  /* 0x00007610ff087816 */ /* 0x000fe20000000008 */
[----:B------:R-:W-:Y:S01]  /*13f0*/  UISETP.NE.AND UP2, UPT, UR10, 0x2, UPT ;  /* 0x000000020a00788c */ /* 0x000fe2000bf45270 */
[----:B------:R-:W-:-:S05]  /*1400*/  CS2R.32 R3, SR_CgaSize ;  /* 0x0000000000037805 */ /* 0x000fca0000008a00 */
[----:B------:R-:W-:-:S06]  /*1410*/  IMAD R3, R3, -0xa0, RZ ;  /* 0xffffff6003037824 */ /* 0x000fcc00078e02ff */
[----:B------:R-:W2:Y:S01]  /*1420*/  LDC R3, c[0x0][R3+0x2a0] ;  /* 0x0000a80003037b82 */ /* 0x000ea20000000800 */
[----:B------:R-:W-:-:S05]  /*1430*/  CS2R.32 R2, SR_CgaSize ;  /* 0x0000000000027805 */ /* 0x000fca0000008a00 */
[----:B------:R-:W-:-:S06]  /*1440*/  IMAD R2, R2, -0xa0, RZ ;  /* 0xffffff6002027824 */ /* 0x000fcc00078e02ff */
[----:B------:R-:W2:Y:S08]  /*1450*/  LDC R2, c[0x0][R2+0x2a4] ;  /* 0x0000a90002027b82 */ /* 0x000eb00000000800 */
[----:B------:R-:W2:Y:S01]  /*1460*/  LDC R60, c[0x0][0xb24] ;  /* 0x0002c900ff3c7b82 */ /* 0x000ea20000000800 */
[----:B----4-:R-:W-:Y:S02]  /*1470*/  ISETP.GE.AND P0, PT, R10, 0x1, PT ;  /* 0x000000010a00780c */ /* 0x010fe40003f06270 */
[----:B-1----:R-:W-:-:S05]  /*1480*/  I2FP.F32.U32 R4, R128 ;  /* 0x0000008000047245 */ /* 0x002fca0000201000 */
[----:B------:R-:W1:Y:S01]  /*1490*/  S2UR UR36, SR_CTAID.Z ;  /* 0x00000000002479c3 */ /* 0x000e620000002700 */
[----:B---3--:R-:W-:Y:S01]  /*14a0*/  I2FP.F32.U32 R5, R11 ;  /* 0x0000000b00057245 */ /* 0x008fe20000201000 */
[----:B--2---:R-:W-:Y:S01]  /*14b0*/  FMUL R4, R4, UR4 ;  /* 0x0000000404047c20 */ /* 0x004fe20008400000 */
[----:B------:R-:W2:Y:S01]  /*14c0*/  LDCU UR4, c[0x0][0xb30] ;  /* 0x00016600ff0477ac */ /* 0x000ea20008000800 */
[----:B------:R-:W-:Y:S02]  /*14d0*/  IMAD.MOV.U32 R123, RZ, RZ, R11 ;  /* 0x000000ffff7b7224 */ /* 0x000fe400078e000b */
[----:B------:R-:W-:Y:S01]  /*14e0*/  FMUL R5, R5, UR5 ;  /* 0x0000000505057c20 */ /* 0x000fe20008400000 */
[----:B------:R-:W3:Y:S08]  /*14f0*/  F2I.U32.TRUNC.NTZ R115, R4 ;  /* 0x0000000400737305 */ /* 0x000ef0000020f000 */
[----:B------:R-:W4:Y:S01]  /*1500*/  F2I.U32.TRUNC.NTZ R122, R5 ;  /* 0x00000005007a7305 */ /* 0x000f22000020f000 */
[----:B--2---:R-:W-:Y:S01]  /*1510*/  UISETP.NE.AND UP3, UPT, UR4, 0x1, UPT ;  /* 0x000000010400788c */ /* 0x004fe2000bf65270 */
[----:B---3--:R-:W-:-:S05]  /*1520*/  IADD3 R115, PT, PT, -R115, RZ, RZ ;  /* 0x000000ff73737210 */ /* 0x008fca0007ffe1ff */
[----:B------:R-:W-:Y:S02]  /*1530*/  IMAD R115, R2, R115, R128 ;  /* 0x0000007302737224 */ /* 0x000fe400078e0280 */
[----:B----4-:R-:W-:-:S04]  /*1540*/  IMAD.MOV R122, RZ, RZ, -R122 ;  /* 0x000000ffff7a7224 */ /* 0x010fc800078e0a7a */
[----:B------:R-:W-:Y:S01]  /*1550*/  IMAD R122, R3, R122, R11 ;  /* 0x0000007a037a7224 */ /* 0x000fe200078e020b */
[----:B-1----:R-:W-:Y:S06]  /*1560*/  BRA.U UP4, `(.L_x_18) ;  /* 0x0000000104287547 */ /* 0x002fec000b800000 */
[----:B------:R-:W-:Y:S01]  /*1570*/  ISETP.NE.AND P1, PT, R115, RZ, PT ;  /* 0x000000ff7300720c */ /* 0x000fe20003f25270 */
[----:B------:R-:W-:Y:S01]  /*1580*/  IMAD.MOV.U32 R2, RZ, RZ, 0x3 ;  /* 0x00000003ff027424 */ /* 0x000fe200078e00ff */
[C---:B------:R-:W-:Y:S02]  /*1590*/  LOP3.LUT R3, R122.reuse, 0xfffffffe, RZ, 0xc0, !PT ;  /* 0xfffffffe7a037812 */ /* 0x040fe400078ec0ff */
[----:B------:R-:W-:Y:S02]  /*15a0*/  ISETP.LT.U32.OR P1, PT, R122, 0x2, !P1 ;  /* 0x000000027a00780c */ /* 0x000fe40004f21470 */
[----:B------:R-:W-:Y:S02]  /*15b0*/  SHF.L.U32 R2, R2, R3, RZ ;  /* 0x0000000302027219 */ /* 0x000fe400000006ff */
[----:B------:R-:W-:Y:S02]  /*15c0*/  SEL R5, RZ, 0x1, !P1 ;  /* 0x00000001ff057807 */ /* 0x000fe40004800000 */
[----:B------:R-:W-:-:S02]  /*15d0*/  SEL R4, RZ, 0x2, !P1 ;  /* 0x00000002ff047807 */ /* 0x000fc40004800000 */
[----:B------:R-:W-:-:S03]  /*15e0*/  PRMT R8, R2, 0x7610, R8 ;  /* 0x0000761002087816 */ /* 0x000fc60000000008 */
[----:B------:R-:W-:-:S05]  /*15f0*/  IMAD.IADD R4, R5, 0x1, R4 ;  /* 0x0000000105047824 */ /* 0x000fca00078e0204 */
[----:B------:R-:W-:Y:S02]  /*1600*/  PRMT R9, R4, 0x7610, R9 ;  /* 0x0000761004097816 */ /* 0x000fe40000000009 */
.L_x_18:
[----:B------:R-:W-:Y:S05]  /*1610*/  @!P0 BRA `(.L_x_19) ;  /* 0x0000000000b88947 */ /* 0x000fea0003800000 */
[----:B------:R-:W1:Y:S01]  /*1620*/  LDC.64 R4, c[0x0][0xb18] ;  /* 0x0002c600ff047b82 */ /* 0x000e620000000a00 */
[----:B------:R-:W-:-:S07]  /*1630*/  ISETP.NE.AND P0, PT, R10, 0x1, PT ;  /* 0x000000010a00780c */ /* 0x000fce0003f05270 */
[----:B------:R-:W2:Y:S08]  /*1640*/  LDC R14, c[0x0][0xb0c] ;  /* 0x0002c300ff0e7b82 */ /* 0x000eb00000000800 */
[----:B------:R-:W3:Y:S08]  /*1650*/  LDC R15, c[0x0][0x370] ;  /* 0x0000dc00ff0f7b82 */ /* 0x000ef00000000800 */
[----:B------:R-:W4:Y:S01]  /*1660*/  LDC R13, c[0x0][0x374] ;  /* 0x0000dd00ff0d7b82 */ /* 0x000f220000000800 */
[----:B-1----:R-:W-:-:S07]  /*1670*/  ISETP.NE.AND P1, PT, R4, 0x1, PT ;  /* 0x000000010400780c */ /* 0x002fce0003f25270 */
[----:B------:R-:W3:Y:S01]  /*1680*/  LDC.64 R6, c[0x0][0xb10] ;  /* 0x0002c400ff067b82 */ /* 0x000ee20000000a00 */
[----:B--2---:R-:W-:-:S07]  /*1690*/  ISETP.NE.AND P2, PT, R14, 0x1, PT ;  /* 0x000000010e00780c */ /* 0x004fce0003f45270 */
[----:B------:R-:W1:Y:S08]  /*16a0*/  LDC R12, c[0x0][0xb20] ;  /* 0x0002c800ff0c7b82 */ /* 0x000e700000000800 */
[----:B------:R-:W2:Y:S01]  /*16b0*/  LDC.64 R2, c[0x0][0xb28] ;  /* 0x0002ca00ff027b82 */ /* 0x000ea20000000a00 */
[----:B----4-:R-:W-:-:S04]  /*16c0*/  IMAD.HI.U32 R17, R13, R5, RZ ;  /* 0x000000050d117227 */ /* 0x010fc800078e00ff */
[----:B------:R-:W-:-:S04]  /*16d0*/  IMAD.HI.U32 R5, R128, R5, RZ ;  /* 0x0000000580057227 */ /* 0x000fc800078e00ff */
[----:B---3--:R-:W-:-:S04]  /*16e0*/  IMAD.HI.U32 R16, R15, R6, RZ ;  /* 0x000000060f107227 */ /* 0x008fc800078e00ff */
[----:B------:R-:W-:Y:S01]  /*16f0*/  IMAD.HI.U32 R18, R11, R6, RZ ;  /* 0x000000060b127227 */ /* 0x000fe200078e00ff */
[-C--:B------:R-:W-:Y:S02]  /*1700*/  @P2 SHF.R.U32.HI R15, RZ, R7.reuse, R16 ;  /* 0x00000007ff0f2219 */ /* 0x080fe40000011610 */
[-C--:B-1----:R-:W-:Y:S02]  /*1710*/  @P1 SHF.R.U32.HI R13, RZ, R12.reuse, R17 ;  /* 0x0000000cff0d1219 */ /* 0x082fe40000011611 */
[----:B------:R-:W-:Y:S02]  /*1720*/  SHF.R.U32.HI R5, RZ, R12, R5 ;  /* 0x0000000cff057219 */ /* 0x000fe40000011605 */
[----:B------:R-:W-:Y:S02]  /*1730*/  SHF.R.U32.HI R18, RZ, R7, R18 ;  /* 0x00000007ff127219 */ /* 0x000fe40000011612 */
[----:B------:R-:W-:Y:S01]  /*1740*/  SEL R5, R128, R5, !P1 ;  /* 0x0000000580057207 */ /* 0x000fe20004800000 */
[----:B--2---:R-:W-:Y:S01]  /*1750*/  IMAD.HI.U32 R16, R13, R2, RZ ;  /* 0x000000020d107227 */ /* 0x004fe200078e00ff */
[----:B------:R-:W-:-:S02]  /*1760*/  SEL R123, R11, R18, !P2 ;  /* 0x000000120b7b7207 */ /* 0x000fc40005000000 */
[----:B------:R-:W-:Y:S01]  /*1770*/  IADD3 R7, PT, PT, -R5, RZ, RZ ;  /* 0x000000ff05077210 */ /* 0x000fe20007ffe1ff */
[----:B------:R-:W-:Y:S01]  /*1780*/  IMAD.HI.U32 R6, R15, R2, RZ ;  /* 0x000000020f067227 */ /* 0x000fe200078e00ff */
[----:B------:R-:W-:-:S03]  /*1790*/  @P0 SHF.R.U32.HI R13, RZ, R3, R16 ;  /* 0x00000003ff0d0219 */ /* 0x000fc60000011610 */
[----:B------:R-:W-:Y:S01]  /*17a0*/  IMAD R7, R4, R7, R128 ;  /* 0x0000000704077224 */ /* 0x000fe200078e0280 */
[----:B------:R-:W-:Y:S01]  /*17b0*/  @P0 SHF.R.U32.HI R15, RZ, R3, R6 ;  /* 0x00000003ff0f0219 */ /* 0x000fe20000011606 */
[----:B------:R-:W-:-:S04]  /*17c0*/  IMAD R13, R13, R10, RZ ;  /* 0x0000000a0d0d7224 */ /* 0x000fc800078e02ff */
[----:B------:R-:W-:Y:S01]  /*17d0*/  IMAD R6, R15, R10, RZ ;  /* 0x0000000a0f067224 */ /* 0x000fe200078e02ff */
[----:B------:R-:W-:-:S04]  /*17e0*/  ISETP.GE.AND P1, PT, R5, R13, PT ;  /* 0x0000000d0500720c */ /* 0x000fc80003f26270 */
[----:B------:R-:W-:Y:S01]  /*17f0*/  ISETP.GE.OR P1, PT, R123, R6, P1 ;  /* 0x000000067b00720c */ /* 0x000fe20000f26670 */
[----:B------:R-:W-:-:S05]  /*1800*/  IMAD.HI.U32 R6, R5, R2, RZ ;  /* 0x0000000205067227 */ /* 0x000fca00078e00ff */
[----:B------:R-:W-:-:S04]  /*1810*/  SHF.R.U32.HI R6, RZ, R3, R6 ;  /* 0x00000003ff067219 */ /* 0x000fc80000011606 */
[----:B------:R-:W-:-:S03]  /*1820*/  SEL R6, R5, R6, !P0 ;  /* 0x0000000605067207 */ /* 0x000fc60004000000 */
[----:B------:R-:W-:Y:S01]  /*1830*/  @!P1 IMAD.HI.U32 R12, R123, R2, RZ ;  /* 0x000000027b0c9227 */ /* 0x000fe200078e00ff */
[----:B------:R-:W-:-:S04]  /*1840*/  IADD3 R2, PT, PT, -R6, RZ, RZ ;  /* 0x000000ff06027210 */ /* 0x000fc80007ffe1ff */
[----:B------:R-:W-:Y:S01]  /*1850*/  @!P1 SHF.R.U32.HI R12, RZ, R3, R12 ;  /* 0x00000003ff0c9219 */ /* 0x000fe2000001160c */
[----:B------:R-:W-:-:S03]  /*1860*/  IMAD R2, R10, R2, R5 ;  /* 0x000000020a027224 */ /* 0x000fc600078e0205 */
[----:B------:R-:W-:-:S05]  /*1870*/  @!P1 SEL R3, R123, R12, !P0 ;  /* 0x0000000c7b039207 */ /* 0x000fca0004000000 */
[--C-:B------:R-:W-:Y:S02]  /*1880*/  @!P1 IMAD.IADD R6, R6, 0x1, -R3.reuse ;  /* 0x0000000106069824 */ /* 0x100fe400078e0a03 */
[----:B------:R-:W-:Y:S01]  /*1890*/  @!P1 IMAD R3, R2, R15, R3 ;  /* 0x0000000f02039224 */ /* 0x000fe200078e0203 */
[----:B------:R-:W-:Y:S01]  /*18a0*/  IADD3 R2, PT, PT, -R123, RZ, RZ ;  /* 0x000000ff7b027210 */ /* 0x000fe20007ffe1ff */
[----:B------:R-:W-:Y:S02]  /*18b0*/  @!P1 IMAD R5, R6, R10, R123 ;  /* 0x0000000a06059224 */ /* 0x000fe400078e027b */
[----:B------:R-:W-:Y:S02]  /*18c0*/  @!P1 IMAD.MOV.U32 R123, RZ, RZ, R3 ;  /* 0x000000ffff7b9224 */ /* 0x000fe400078e0003 */
[----:B------:R-:W-:Y:S02]  /*18d0*/  IMAD R2, R14, R2, R11 ;  /* 0x000000020e027224 */ /* 0x000fe400078e020b */
[----:B------:R-:W-:-:S02]  /*18e0*/  IMAD R128, R5, R4, R7 ;  /* 0x0000000405807224 */ /* 0x000fc400078e0207 */
[----:B------:R-:W-:Y:S02]  /*18f0*/  IMAD R123, R123, R14, R2 ;  /* 0x0000000e7b7b7224 */ /* 0x000fe400078e0202 */
.L_x_19:
[----:B------:R-:W-:Y:S05]  /*1900*/  BRA.U UP3, `(.L_x_20) ;  /* 0x0000000103407547 */ /* 0x000fea000b800000 */
[----:B------:R-:W1:Y:S08]  /*1910*/  LDC.64 R4, c[0x0][0xb10] ;  /* 0x0002c400ff047b82 */ /* 0x000e700000000a00 */
[----:B------:R-:W2:Y:S08]  /*1920*/  LDC.64 R2, c[0x0][0xb18] ;  /* 0x0002c600ff027b82 */ /* 0x000eb00000000a00 */
[----:B------:R-:W3:Y:S08]  /*1930*/  LDC R6, c[0x0][0xb20] ;  /* 0x0002c800ff067b82 */ /* 0x000ef00000000800 */
[----:B------:R-:W4:Y:S01]  /*1940*/  LDC R10, c[0x0][0xb0c] ;  /* 0x0002c300ff0a7b82 */ /* 0x000f220000000800 */
[----:B-1----:R-:W-:-:S05]  /*1950*/  IMAD.HI.U32 R4, R123, R4, RZ ;  /* 0x000000047b047227 */ /* 0x002fca00078e00ff */
[----:B------:R-:W-:Y:S01]  /*1960*/  SHF.R.U32.HI R4, RZ, R5, R4 ;  /* 0x00000005ff047219 */ /* 0x000fe20000011604 */
[----:B--2---:R-:W-:Y:S01]  /*1970*/  IMAD.HI.U32 R3, R128, R3, RZ ;  /* 0x0000000380037227 */ /* 0x004fe200078e00ff */
[----:B------:R-:W-:-:S04]  /*1980*/  ISETP.NE.AND P0, PT, R2, 0x1, PT ;  /* 0x000000010200780c */ /* 0x000fc80003f05270 */
[----:B---3--:R-:W-:-:S04]  /*1990*/  SHF.R.U32.HI R3, RZ, R6, R3 ;  /* 0x00000006ff037219 */ /* 0x008fc80000011603 */
[----:B------:R-:W-:Y:S02]  /*19a0*/  SEL R3, R128, R3, !P0 ;  /* 0x0000000380037207 */ /* 0x000fe40004000000 */
[----:B----4-:R-:W-:-:S04]  /*19b0*/  ISETP.NE.AND P1, PT, R10, 0x1, PT ;  /* 0x000000010a00780c */ /* 0x010fc80003f25270 */
[----:B------:R-:W-:-:S05]  /*19c0*/  SEL R6, R123, R4, !P1 ;  /* 0x000000047b067207 */ /* 0x000fca0004800000 */
[----:B------:R-:W-:Y:S02]  /*19d0*/  IMAD.IADD R4, R3, 0x1, -R6 ;  /* 0x0000000103047824 */ /* 0x000fe400078e0a06 */
[----:B------:R-:W-:Y:S02]  /*19e0*/  IMAD.IADD R3, R6, 0x1, -R3 ;  /* 0x0000000106037824 */ /* 0x000fe400078e0a03 */
[----:B------:R-:W-:Y:S02]  /*19f0*/  IMAD R123, R4, R10, R123 ;  /* 0x0000000a047b7224 */ /* 0x000fe400078e027b */
[----:B------:R-:W-:Y:S02]  /*1a00*/  IMAD R128, R3, R2, R128 ;  /* 0x0000000203807224 */ /* 0x000fe400078e0280 */
.L_x_20:
[----:B------:R-:W-:Y:S05]  /*1a10*/  BRA.U !UP1, `(.L_x_21) ;  /* 0x00000001090c7547 */ /* 0x000fea000b800000 */
[----:B------:R-:W-:Y:S01]  /*1a20*/  UCGABAR_WAIT ;  /* 0x0000000000007dc7 */ /* 0x000fe20008000000 */
[----:B------:R-:W-:Y:S01]  /*1a30*/  CCTL.IVALL ;  /* 0x00000000ff00798f */ /* 0x000fe20002000000 */
[----:B------:R-:W-:Y:S05]  /*1a40*/  BRA `(.L_x_22) ;  /* 0x0000000000047947 */ /* 0x000fea0003800000 */
.L_x_21:
[----:B------:R-:W-:Y:S06]  /*1a50*/  BAR.SYNC.DEFER_BLOCKING 0x0 ;  /* 0x0000000000007b1d */ /* 0x000fec0000010000 */
.L_x_22:
[----:B------:R-:W-:Y:S05]  /*1a60*/  BRA.U UP2, `(.L_x_23) ;  /* 0x0000002902747547 */ /* 0x000fea000b800000 */
[----:B------:R-:W1:Y:S01]  /*1a70*/  LDCU UR22, c[0x0][0x38c] ;  /* 0x00007180ff1677ac */ /* 0x000e620008000800 */
[----:B------:R-:W2:Y:S01]  /*1a80*/  LDC R9, c[0x0][0x370] ;  /* 0x0000dc00ff097b82 */ /* 0x000ea20000000800 */
[----:B------:R-:W-:Y:S01]  /*1a90*/  PLOP3.LUT P1, PT, PT, PT, UP5, 0x80, 0x8 ;  /* 0x000000000008781c */ /* 0x000fe20003f2f058 */
[C---:B------:R-:W-:Y:S01]  /*1aa0*/  IMAD.SHL.U32 R16, R11.reuse, 0x80, RZ ;  /* 0x000000800b107824 */ /* 0x040fe200078e00ff */
[----:B------:R-:W-:Y:S01]  /*1ab0*/  UISETP.NE.AND UP1, UPT, UR10, URZ, UPT ;  /* 0x000000ff0a00728c */ /* 0x000fe2000bf25270 */
[----:B------:R-:W-:Y:S01]  /*1ac0*/  ISETP.NE.AND P4, PT, R0, RZ, P5 ;  /* 0x000000ff0000720c */ /* 0x000fe20002f85270 */
[----:B------:R-:W-:Y:S01]  /*1ad0*/  IMAD.MOV.U32 R15, RZ, RZ, 0x1 ;  /* 0x00000001ff0f7424 */ /* 0x000fe200078e00ff */
[----:B------:R-:W-:Y:S01]  /*1ae0*/  LOP3.LUT R17, R11, 0x1, RZ, 0xc0, !PT ;  /* 0x000000010b117812 */ /* 0x000fe200078ec0ff */
[----:B------:R-:W-:Y:S01]  /*1af0*/  IMAD.MOV.U32 R14, RZ, RZ, RZ ;  /* 0x000000ffff0e7224 */ /* 0x000fe200078e00ff */
[----:B------:R-:W3:Y:S01]  /*1b00*/  LDC R8, c[0x0][0x374] ;  /* 0x0000dd00ff087b82 */ /* 0x000ee20000000800 */
[----:B------:R-:W-:-:S02]  /*1b10*/  PLOP3.LUT P1, PT, P1, PT, PT, 0x8, 0x80 ;  /* 0x000000000080781c */ /* 0x000fc40000f2e170 */
[----:B------:R-:W-:Y:S01]  /*1b20*/  CS2R R12, SRZ ;  /* 0x00000000000c7805 */ /* 0x000fe2000001ff00 */
[----:B------:R-:W-:Y:S01]  /*1b30*/  IMAD.MOV.U32 R10, RZ, RZ, 0x1 ;  /* 0x00000001ff0a7424 */ /* 0x000fe200078e00ff */
[----:B------:R-:W4:Y:S01]  /*1b40*/  LDCU.64 UR26, c[0x0][0x348] ;  /* 0x00006900ff1a77ac */ /* 0x000f220008000a00 */
[----:B------:R-:W-:Y:S02]  /*1b50*/  USEL UR14, UR14, 0x2, UP1 ;  /* 0x000000020e0e7887 */ /* 0x000fe40008800000 */
[----:B-1----:R-:W-:Y:S01]  /*1b60*/  UIADD3 UR4, UPT, UPT, UR22, 0x1f, URZ ;  /* 0x0000001f16047890 */ /* 0x002fe2000fffe0ff */
[----:B------:R-:W-:-:S03]  /*1b70*/  UMOV UR15, URZ ;  /* 0x000000ff000f7c82 */ /* 0x000fc60008000000 */
[----:B------:R-:W-:-:S04]  /*1b80*/  USHF.R.S32.HI UR24, URZ, 0x1f, UR4 ;  /* 0x0000001fff187899 */ /* 0x000fc80008011404 */
[----:B------:R-:W-:Y:S02]  /*1b90*/  ULEA.HI UR24, UR24, UR4, URZ, 0x5 ;  /* 0x0000000418187291 */ /* 0x000fe4000f8f28ff */
[----:B------:R-:W-:Y:S02]  /*1ba0*/  UIADD3 UR4, UPT, UPT, UR22, -0x1, URZ ;  /* 0xffffffff16047890 */ /* 0x000fe4000fffe0ff */
[----:B------:R-:W-:Y:S02]  /*1bb0*/  USHF.R.S32.HI UR24, URZ, 0x5, UR24 ;  /* 0x00000005ff187899 */ /* 0x000fe40008011418 */
[----:B------:R-:W-:Y:S02]  /*1bc0*/  UISETP.GE.U32.AND UP2, UPT, UR4, -0x3f, UPT ;  /* 0xffffffc10400788c */ /* 0x000fe4000bf46070 */
[----:B------:R-:W-:Y:S02]  /*1bd0*/  UISETP.LT.U32.AND UP0, UPT, UR24, 0x2d, UPT ;  /* 0x0000002d1800788c */ /* 0x000fe4000bf01070 */
[----:B------:R-:W-:-:S02]  /*1be0*/  UIADD3 UR22, UPT, UPT, UR22, 0x3e, URZ ;  /* 0x0000003e16167890 */ /* 0x000fc4000fffe0ff */
[----:B------:R-:W-:-:S04]  /*1bf0*/  USEL UR23, UR24, 0x2d, UP0 ;  /* 0x0000002d18177887 */ /* 0x000fc80008000000 */
[----:B------:R-:W-:Y:S02]  /*1c00*/  UIADD3 UR13, UPT, UPT, UR23, -0x1, URZ ;  /* 0xffffffff170d7890 */ /* 0x000fe4000fffe0ff */
[----:B------:R-:W-:Y:S02]  /*1c10*/  @UP2 UIADD3 UR13, UPT, UPT, UR23, URZ, URZ ;  /* 0x000000ff170d2290 */ /* 0x000fe4000fffe0ff */
[----:B------:R-:W-:Y:S02]  /*1c20*/  UIADD3 UR21, UPT, UPT, UR24, -UR23, URZ ;  /* 0x8000001718157290 */ /* 0x000fe4000fffe0ff */
[----:B------:R-:W-:Y:S02]  /*1c30*/  UIADD3 UR7, UPT, UPT, UR13, 0x1, URZ ;  /* 0x000000010d077890 */ /* 0x000fe4000fffe0ff */
[----:B--2-4-:R-:W-:-:S12]  /*1c40*/  UIADD3 UR13, UPT, UPT, -UR13, URZ, URZ ;  /* 0x000000ff0d0d7290 */ /* 0x014fd8000fffe1ff */
.L_x_43:
[----:B------:R-:W-:Y:S01]  /*1c50*/  UISETP.NE.AND UP0, UPT, UR37, URZ, UPT ;  /* 0x000000ff2500728c */ /* 0x000fe2000bf05270 */
[----:B------:R-:W1:Y:S08]  /*1c60*/  S2UR UR37, SR_CgaCtaId ;  /* 0x00000000002579c3 */ /* 0x000e700000008800 */
[----:B------:R-:W-:Y:S05]  /*1c70*/  BRA.U UP0, `(.L_x_24) ;  /* 0x0000000100347547 */ /* 0x000fea000b800000 */
[----:B------:R-:W2:Y:S01]  /*1c80*/  S2R R2, SR_CgaCtaId ;  /* 0x0000000000027919 */ /* 0x000ea20000008800 */
[----:B------:R-:W-:-:S04]  /*1c90*/  MOV R3, 0x400 ;  /* 0x0000040000037802 */ /* 0x000fc80000000f00 */
[----:B--2---:R-:W-:Y:S02]  /*1ca0*/  LEA R3, R2, R3, 0x18 ;  /* 0x0000000302037211 */ /* 0x004fe400078ec0ff */
[----:B------:R-:W-:-:S03]  /*1cb0*/  SHF.L.U32 R2, R10, 0x1f, RZ ;  /* 0x0000001f0a027819 */ /* 0x000fc600000006ff */
[----:B------:R-:W-:-:S04]  /*1cc0*/  IMAD R3, R12, 0x8, R3 ;  /* 0x000000080c037824 */ /* 0x000fc800078e0203 */
[----:B------:R-:W2:Y:S02]  /*1cd0*/  SYNCS.PHASECHK.TRANS64.TRYWAIT P0, [R3+URZ+0x360], R2 ;  /* 0x00036002030075a7 */ /* 0x000ea400080011ff */
[----:B--2---:R-:W-:Y:S05]  /*1ce0*/  @!P0 BRA `(.L_x_25) ;  /* 0x0000006800f88947 */ /* 0x004fea0003800000 */
.L_x_152:
[----:B------:R-:W-:Y:S01]  /*1cf0*/  VIADD R12, R12, 0x1 ;  /* 0x000000010c0c7836 */ /* 0x000fe20000000000 */
[----:B------:R2:W-:Y:S04]  /*1d00*/  SYNCS.ARRIVE.TRANS64.A1T0 RZ, [R3+URZ+0x350], RZ ;  /* 0x000350ff03ff79a7 */ /* 0x0005e800081000ff */
[----:B------:R-:W-:-:S04]  /*1d10*/  ISETP.NE.AND P0, PT, R12, 0x2, PT ;  /* 0x000000020c00780c */ /* 0x000fc80003f05270 */
[----:B------:R-:W-:Y:S02]  /*1d20*/  SEL R12, R12, RZ, P0 ;  /* 0x000000ff0c0c7207 */ /* 0x000fe40000000000 */
[----:B--2---:R-:W-:-:S04]  /*1d30*/  SEL R3, RZ, 0x1, P0 ;  /* 0x00000001ff037807 */ /* 0x004fc80000000000 */
[----:B------:R-:W-:-:S07]  /*1d40*/  LOP3.LUT R10, R10, R3, RZ, 0x3c, !PT ;  /* 0x000000030a0a7212 */ /* 0x000fce00078e3cff */
.L_x_24:
[----:B------:R-:W-:Y:S01]  /*1d50*/  UMOV UR4, 0x400 ;  /* 0x0000040000047882 */ /* 0x000fe20000000000 */
[----:B------:R-:W-:Y:S01]  /*1d60*/  LEA.HI R3, R123, R123, RZ, 0x1 ;  /* 0x0000007b7b037211 */ /* 0x000fe200078f08ff */
[----:B-1----:R-:W-:Y:S01]  /*1d70*/  ULEA UR4, UR37, UR4, 0x18 ;  /* 0x0000000425047291 */ /* 0x002fe2000f8ec0ff */
[----:B------:R-:W-:Y:S01]  /*1d80*/  SHF.L.U32 R2, R15, 0x1f, RZ ;  /* 0x0000001f0f027819 */ /* 0x000fe200000006ff */
[----:B------:R-:W-:Y:S01]  /*1d90*/  IMAD R128, R128, 0x2, R17 ;  /* 0x0000000280807824 */ /* 0x000fe200078e0211 */
[----:B------:R-:W-:Y:S01]  /*1da0*/  UISETP.GE.U32.AND UP0, UPT, UR22, 0x3f, UPT ;  /* 0x0000003f1600788c */ /* 0x000fe2000bf06070 */
[----:B------:R-:W-:Y:S01]  /*1db0*/  IMAD.SHL.U32 R3, R3, 0x80, RZ ;  /* 0x0000008003037824 */ /* 0x000fe200078e00ff */
[----:B------:R-:W-:Y:S01]  /*1dc0*/  ULEA UR5, UR15, UR4, 0x3 ;  /* 0x000000040f057291 */ /* 0x000fe2000f8e18ff */
[----:B------:R-:W-:Y:S01]  /*1dd0*/  R2UR UR35, R16 ;  /* 0x00000000102372ca */ /* 0x000fe200000e0000 */
[----:B------:R-:W-:Y:S01]  /*1de0*/  UMOV UR25, URZ ;  /* 0x000000ff00197c82 */ /* 0x000fe20008000000 */
[----:B------:R-:W-:-:S02]  /*1df0*/  R2UR UR11, R128 ;  /* 0x00000000800b72ca */ /* 0x000fc400000e0000 */
[----:B------:R-:W-:-:S04]  /*1e00*/  LOP3.LUT R3, R3, 0xffffff00, RZ, 0xc0, !PT ;  /* 0xffffff0003037812 */ /* 0x000fc800078ec0ff */
[----:B------:R1:W2:Y:S01]  /*1e10*/  SYNCS.PHASECHK.TRANS64.TRYWAIT P0, [UR5+0x168], R2 ;  /* 0x00016802ff0075a7 */ /* 0x0002a20008001105 */
[----:B------:R-:W-:-:S06]  /*1e20*/  R2UR UR5, R3 ;  /* 0x00000000030572ca */ /* 0x000fcc00000e0000 */
[----:B------:R-:W-:-:S07]  /*1e30*/  UIMAD UR11, UR11, 0x18, URZ ;  /* 0x000000180b0b78a4 */ /* 0x000fce000f8e02ff */
[----:B------:R-:W-:Y:S01]  /*1e40*/  ULOP3.LUT UR35, UR5, 0x80, UR35, 0xf8, !UPT ;  /* 0x0000008005237892 */ /* 0x000fe2000f8ef823 */
[----:B------:R-:W-:Y:S11]  /*1e50*/  BRA.U !UP0, `(.L_x_26) ;  /* 0x0000000108c07547 */ /* 0x000ff6000b800000 */
[----:B------:R-:W-:Y:S01]  /*1e60*/  UMOV UR16, UR13 ;  /* 0x0000000d00107c82 */ /* 0x000fe20008000000 */
[----:B------:R-:W-:Y:S01]  /*1e70*/  UMOV UR6, UR15 ;  /* 0x0000000f00067c82 */ /* 0x000fe20008000000 */
[----:B------:R-:W-:-:S05]  /*1e80*/  UMOV UR34, URZ ;  /* 0x000000ff00227c82 */ /* 0x000fca0008000000 */
.L_x_32:
[----:B------:R-:W-:Y:S01]  /*1e90*/  @P5 MOV R3, 0x2600 ;  /* 0x0000260000035802 */ /* 0x000fe20000000f00 */
[----:B------:R-:W-:Y:S01]  /*1ea0*/  ULEA UR33, UR6, UR4, 0x3 ;  /* 0x0000000406217291 */ /* 0x000fe2000f8e18ff */
[----:B-12-4-:R-:W-:Y:S11]  /*1eb0*/  @P0 BRA `(.L_x_27) ;  /* 0x00000000000c0947 */ /* 0x016ff60003800000 */
[----:B------:R-:W-:Y:S04]  /*1ec0*/  SHF.L.U32 R5, R15, 0x1f, RZ ;  /* 0x0000001f0f057819 */ /* 0x000fe800000006ff */
[----:B------:R-:W2:Y:S02]  /*1ed0*/  SYNCS.PHASECHK.TRANS64.TRYWAIT P0, [UR33+0x168], R5 ;  /* 0x00016805ff0075a7 */ /* 0x000ea40008001121 */
[----:B--2---:R-:W-:Y:S05]  /*1ee0*/  @!P0 BRA `(.L_x_28) ;  /* 0x00000068008c8947 */ /* 0x004fea0003800000 */
.L_x_27:
[----:B------:R2:W-:Y:S01]  /*1ef0*/  @P5 SYNCS.ARRIVE.TRANS64 RZ, [UR33], R3 ;  /* 0x00000003ffff59a7 */ /* 0x0005e20008000021 */
[----:B------:R-:W-:Y:S02]  /*1f00*/  ULOP3.LUT UR5, UR14, 0x2, URZ, 0xfc, !UPT ;  /* 0x000000020e057892 */ /* 0x000fe4000f8efcff */
[----:B------:R-:W-:Y:S02]  /*1f10*/  UIADD3 UR16, UPT, UPT, UR16, 0x1, URZ ;  /* 0x0000000110107890 */ /* 0x000fe4000fffe0ff */
[----:B------:R-:W-:Y:S02]  /*1f20*/  UISETP.NE.AND UP0, UPT, UR5, 0x2, UPT ;  /* 0x000000020500788c */ /* 0x000fe4000bf05270 */
[----:B------:R-:W-:Y:S07]  /*1f30*/  UISETP.NE.AND UP2, UPT, UR16, 0x1, UPT ;  /* 0x000000011000788c */ /* 0x000fee000bf45270 */
[----:B------:R-:W-:Y:S05]  /*1f40*/  BRA.U UP0, `(.L_x_29) ;  /* 0x0000000100047547 */ /* 0x000fea000b800000 */
[----:B------:R-:W-:Y:S05]  /*1f50*/  BPT.TRAP 0x1 ;  /* 0x000000040000795c */ /* 0x000fea0000300000 */
.L_x_29:
[----:B------:R-:W-:Y:S04]  /*1f60*/  BSSY.RECONVERGENT B0, `(.L_x_30) ;  /* 0x0000003000007945 */ /* 0x000fe80003800200 */
[----:B------:R-:W-:Y:S05]  /*1f70*/  @!P4 BRA `(.L_x_31) ;  /* 0x000000000004c947 */ /* 0x000fea0003800000 */
[----:B------:R-:W-:Y:S05]  /*1f80*/  BPT.TRAP 0x1 ;  /* 0x000000040000795c */ /* 0x000fea0000300000 */
.L_x_31:
[----:B------:R-:W-:Y:S05]  /*1f90*/  BSYNC.RECONVERGENT B0 ;  /* 0x0000000000007941 */ /* 0x000fea0003800200 */
.L_x_30:
[----:B------:R-:W-:Y:S02]  /*1fa0*/  UIADD3 UR15, UPT, UPT, UR6, 0x1, URZ ;  /* 0x00000001060f7890 */ /* 0x000fe4000fffe0ff */
[----:B------:R-:W-:Y:S02]  /*1fb0*/  UIADD3 UR18, UP1, UPT, UR26, 0x80, URZ ;  /* 0x000000801a127890 */ /* 0x000fe4000ff3e0ff */
[----:B------:R-:W-:Y:S02]  /*1fc0*/  UISETP.NE.AND UP0, UPT, UR15, 0x2d, UPT ;  /* 0x0000002d0f00788c */ /* 0x000fe4000bf05270 */
[----:B------:R-:W-:Y:S02]  /*1fd0*/  ULEA UR32, UR6, UR4, 0xc ;  /* 0x0000000406207291 */ /* 0x000fe4000f8e60ff */
[----:B------:R-:W-:Y:S02]  /*1fe0*/  USEL UR9, URZ, 0x1, UP0 ;  /* 0x00000001ff097887 */ /* 0x000fe40008000000 */
[----:B------:R-:W-:Y:S02]  /*1ff0*/  USEL UR15, UR15, URZ, UP0 ;  /* 0x000000ff0f0f7287 */ /* 0x000fe40008000000 */
[----:B------:R-:W-:Y:S02]  /*2000*/  ULOP3.LUT UR33, UR33, 0xfefffff8, URZ, 0xc0, !UPT ;  /* 0xfefffff821217892 */ /* 0x000fe4000f8ec0ff */
[----:B------:R-:W-:Y:S01]  /*2010*/  ULEA UR8, UR15, UR4, 0x3 ;  /* 0x000000040f087291 */ /* 0x000fe2000f8e18ff */
[----:B------:R-:W-:Y:S01]  /*2020*/  LOP3.LUT R15, R15, UR9, RZ, 0x3c, !PT ;  /* 0x000000090f0f7c12 */ /* 0x000fe2000f8e3cff */
[----:B------:R-:W-:Y:S02]  /*2030*/  UIADD3.X UR19, UPT, UPT, URZ, UR27, URZ, UP1, !UPT ;  /* 0x0000001bff137290 */ /* 0x000fe40008ffe4ff */
[----:B------:R-:W-:Y:S01]  /*2040*/  UIADD3 UR32, UPT, UPT, UR32, 0x3480, URZ ;  /* 0x0000348020207890 */ /* 0x000fe2000fffe0ff */
[----:B-1----:R-:W-:Y:S01]  /*2050*/  SHF.L.U32 R2, R15, 0x1f, RZ ;  /* 0x0000001f0f027819 */ /* 0x002fe200000006ff */
[----:B------:R-:W-:Y:S01]  /*2060*/  UIMAD UR5, UR6, 0x300, UR4 ;  /* 0x00000300060578a4 */ /* 0x000fe2000f8e0204 */
[----:B------:R-:W-:Y:S02]  /*2070*/  UMOV UR30, 0x0 ;  /* 0x00000000001e7882 */ /* 0x000fe40000000000 */
[----:B------:R4:W1:Y:S01]  /*2080*/  SYNCS.PHASECHK.TRANS64.TRYWAIT P0, [UR8+0x168], R2 ;  /* 0x00016802ff0075a7 */ /* 0x0008620008001108 */
[----:B------:R-:W-:Y:S01]  /*2090*/  UMOV UR31, 0x10000000 ;  /* 0x10000000001f7882 */ /* 0x000fe20000000000 */
[----:B------:R-:W-:Y:S02]  /*20a0*/  UIADD3 UR28, UP0, UPT, UR26, 0x180, URZ ;  /* 0x000001801a1c7890 */ /* 0x000fe4000ff1e0ff */
[----:B------:R2:W-:Y:S01]  /*20b0*/  UTMALDG.3D.2CTA [UR32], [UR18], desc[UR30] ;  /* 0x00001e20120075b4 */ /* 0x0005e20008211000 */
[----:B------:R-:W-:Y:S02]  /*20c0*/  UIADD3 UR8, UPT, UPT, UR5, 0x30480, URZ ;  /* 0x0003048005087890 */ /* 0x000fe4000fffe0ff */
[----:B------:R-:W-:Y:S01]  /*20d0*/  UIADD3.X UR29, UPT, UPT, URZ, UR27, URZ, UP0, !UPT ;  /* 0x0000001bff1d7290 */ /* 0x000fe200087fe4ff */
[----:B------:R-:W-:Y:S01]  /*20e0*/  UMOV UR10, UR34 ;  /* 0x00000022000a7c82 */ /* 0x000fe20008000000 */
[----:B------:R-:W-:Y:S01]  /*20f0*/  UMOV UR12, UR36 ;  /* 0x00000024000c7c82 */ /* 0x000fe20008000000 */
[----:B------:R-:W-:Y:S01]  /*2100*/  UMOV UR9, UR33 ;  /* 0x0000002100097c82 */ /* 0x000fe20008000000 */
[----:B------:R-:W-:Y:S01]  /*2110*/  UMOV UR25, UR7 ;  /* 0x0000000700197c82 */ /* 0x000fe20008000000 */
[----:B------:R-:W-:Y:S04]  /*2120*/  UMOV UR6, UR15 ;  /* 0x0000000f00067c82 */ /* 0x000fe80008000000 */
[----:B------:R4:W-:Y:S01]  /*2130*/  UTMALDG.3D.2CTA [UR8], [UR28], desc[UR30] ;  /* 0x00001e081c0075b4 */ /* 0x0009e20008211000 */
[----:B--2---:R-:W-:Y:S01]  /*2140*/  UIADD3 UR34, UPT, UPT, UR34, 0x20, URZ ;  /* 0x0000002022227890 */ /* 0x004fe2000fffe0ff */
[----:B------:R-:W-:Y:S11]  /*2150*/  BRA.U UP2, `(.L_x_32) ;  /* 0xfffffffd024c7547 */ /* 0x000ff6000b83ffff */
.L_x_26:
[----:B------:R-:W-:Y:S01]  /*2160*/  ULEA UR5, UR15, UR4, 0x3 ;  /* 0x000000040f057291 */ /* 0x000fe2000f8e18ff */
[----:B-1--4-:R-:W-:Y:S01]  /*2170*/  SHF.L.U32 R2, R15, 0x1f, RZ ;  /* 0x0000001f0f027819 */ /* 0x012fe200000006ff */
[----:B------:R-:W-:Y:S01]  /*2180*/  @!P1 SYNCS.ARRIVE.TRANS64.A1T0 RZ, [UR4+0x2e8], RZ ;  /* 0x0002e8ffffff99a7 */ /* 0x000fe20008100004 */
[----:B------:R-:W-:-:S06]  /*2190*/  UISETP.GT.AND UP0, UPT, UR24, UR23, UPT ;  /* 0x000000171800728c */ /* 0x000fcc000bf04270 */
[----:B--2---:R1:W2:Y:S03]  /*21a0*/  SYNCS.PHASECHK.TRANS64.TRYWAIT P0, [UR5+0x168], R2 ;  /* 0x00016802ff0075a7 */ /* 0x0042a60008001105 */
[----:B------:R-:W-:Y:S05]  /*21b0*/  BRA.U !UP0, `(.L_x_33) ;  /* 0x0000000108c07547 */ /* 0x000fea000b800000 */
[----:B------:R-:W-:Y:S01]  /*21c0*/  UIADD3 UR28, UPT, UPT, UR21, UR25, URZ ;  /* 0x00000019151c7290 */ /* 0x000fe2000fffe0ff */
[----:B------:R-:W-:-:S11]  /*21d0*/  UMOV UR6, UR15 ;  /* 0x0000000f00067c82 */ /* 0x000fd60008000000 */
.L_x_39:
[----:B--2---:R-:W-:Y:S01]  /*21e0*/  @P5 MOV R3, 0x2600 ;  /* 0x0000260000035802 */ /* 0x004fe20000000f00 */
[----:B------:R-:W-:Y:S01]  /*21f0*/  ULEA UR17, UR6, UR4, 0x3 ;  /* 0x0000000406117291 */ /* 0x000fe2000f8e18ff */
[----:B-12---:R-:W-:Y:S11]  /*2200*/  @P0 BRA `(.L_x_34) ;  /* 0x00000000000c0947 */ /* 0x006ff60003800000 */
[----:B------:R-:W-:Y:S04]  /*2210*/  SHF.L.U32 R5, R15, 0x1f, RZ ;  /* 0x0000001f0f057819 */ /* 0x000fe800000006ff */
[----:B------:R-:W2:Y:S02]  /*2220*/  SYNCS.PHASECHK.TRANS64.TRYWAIT P0, [UR17+0x168], R5 ;  /* 0x00016805ff0075a7 */ /* 0x000ea40008001111 */
[----:B--2---:R-:W-:Y:S05]  /*2230*/  @!P0 BRA `(.L_x_35) ;  /* 0x0000006400d08947 */ /* 0x004fea0003800000 */
.L_x_34:
[----:B------:R2:W-:Y:S01]  /*2240*/  @P5 SYNCS.ARRIVE.TRANS64 RZ, [UR17], R3 ;  /* 0x00000003ffff59a7 */ /* 0x0005e20008000011 */
[----:B------:R-:W-:Y:S04]  /*2250*/  ULOP3.LUT UR5, UR14, 0x2, URZ, 0xfc, !UPT ;  /* 0x000000020e057892 */ /* 0x000fe8000f8efcff */
[----:B------:R-:W-:Y:S09]  /*2260*/  UISETP.NE.AND UP0, UPT, UR5, 0x2, UPT ;  /* 0x000000020500788c */ /* 0x000ff2000bf05270 */
[----:B------:R-:W-:Y:S05]  /*2270*/  BRA.U UP0, `(.L_x_36) ;  /* 0x0000000100047547 */ /* 0x000fea000b800000 */
[----:B------:R-:W-:Y:S05]  /*2280*/  BPT.TRAP 0x1 ;  /* 0x000000040000795c */ /* 0x000fea0000300000 */
.L_x_36:
[----:B------:R-:W-:Y:S04]  /*2290*/  BSSY.RECONVERGENT B0, `(.L_x_37) ;  /* 0x0000003000007945 */ /* 0x000fe80003800200 */
[----:B------:R-:W-:Y:S05]  /*22a0*/  @!P4 BRA `(.L_x_38) ;  /* 0x000000000004c947 */ /* 0x000fea0003800000 */
[----:B------:R-:W-:Y:S05]  /*22b0*/  BPT.TRAP 0x1 ;  /* 0x000000040000795c */ /* 0x000fea0000300000 */
.L_x_38:
[----:B------:R-:W-:Y:S05]  /*22c0*/  BSYNC.RECONVERGENT B0 ;  /* 0x0000000000007941 */ /* 0x000fea0003800200 */
.L_x_37:
[----:B------:R-:W-:Y:S02]  /*22d0*/  UIADD3 UR15, UPT, UPT, UR6, 0x1, URZ ;  /* 0x00000001060f7890 */ /* 0x000fe4000fffe0ff */
[----:B------:R-:W-:Y:S02]  /*22e0*/  ULEA UR16, UR6, UR4, 0xc ;  /* 0x0000000406107291 */ /* 0x000fe4000f8e60ff */
[----:B------:R-:W-:Y:S02]  /*22f0*/  UISETP.NE.AND UP0, UPT, UR15, 0x2d, UPT ;  /* 0x0000002d0f00788c */ /* 0x000fe4000bf05270 */
[----:B------:R-:W-:Y:S02]  /*2300*/  UIADD3 UR38, UP1, UPT, UR26, 0x80, URZ ;  /* 0x000000801a267890 */ /* 0x000fe4000ff3e0ff */
[----:B------:R-:W-:Y:S02]  /*2310*/  USEL UR9, URZ, 0x1, UP0 ;  /* 0x00000001ff097887 */ /* 0x000fe40008000000 */
[----:B------:R-:W-:Y:S02]  /*2320*/  USEL UR15, UR15, URZ, UP0 ;  /* 0x000000ff0f0f7287 */ /* 0x000fe40008000000 */
[----:B------:R-:W-:Y:S02]  /*2330*/  ULOP3.LUT UR17, UR17, 0xfefffff8, URZ, 0xc0, !UPT ;  /* 0xfefffff811117892 */ /* 0x000fe4000f8ec0ff */
[----:B------:R-:W-:Y:S01]  /*2340*/  ULEA UR8, UR15, UR4, 0x3 ;  /* 0x000000040f087291 */ /* 0x000fe2000f8e18ff */
[----:B------:R-:W-:Y:S01]  /*2350*/  LOP3.LUT R15, R15, UR9, RZ, 0x3c, !PT ;  /* 0x000000090f0f7c12 */ /* 0x000fe2000f8e3cff */
[----:B------:R-:W-:Y:S02]  /*2360*/  USHF.L.U32 UR18, UR25, 0x5, URZ ;  /* 0x0000000519127899 */ /* 0x000fe400080006ff */
[----:B------:R-:W-:Y:S01]  /*2370*/  UIADD3 UR16, UPT, UPT, UR16, 0x3480, URZ ;  /* 0x0000348010107890 */ /* 0x000fe2000fffe0ff */
[----:B-1----:R-:W-:Y:S01]  /*2380*/  SHF.L.U32 R2, R15, 0x1f, RZ ;  /* 0x0000001f0f027819 */ /* 0x002fe200000006ff */
[----:B------:R-:W-:Y:S02]  /*2390*/  UIADD3.X UR39, UPT, UPT, URZ, UR27, URZ, UP1, !UPT ;  /* 0x0000001bff277290 */ /* 0x000fe40008ffe4ff */
[----:B------:R-:W-:Y:S01]  /*23a0*/  UIMAD UR5, UR6, 0x300, UR4 ;  /* 0x00000300060578a4 */ /* 0x000fe2000f8e0204 */
[----:B------:R4:W1:Y:S01]  /*23b0*/  SYNCS.PHASECHK.TRANS64.TRYWAIT P0, [UR8+0x168], R2 ;  /* 0x00016802ff0075a7 */ /* 0x0008620008001108 */
[----:B------:R-:W-:Y:S02]  /*23c0*/  UIADD3 UR32, UP0, UPT, UR26, 0x180, URZ ;  /* 0x000001801a207890 */ /* 0x000fe4000ff1e0ff */
[----:B------:R-:W-:Y:S01]  /*23d0*/  UIADD3 UR8, UPT, UPT, UR5, 0x30480, URZ ;  /* 0x0003048005087890 */ /* 0x000fe2000fffe0ff */
[----:B------:R-:W-:Y:S01]  /*23e0*/  UMOV UR30, 0x0 ;  /* 0x00000000001e7882 */ /* 0x000fe20000000000 */
[----:B------:R-:W-:Y:S01]  /*23f0*/  UMOV UR31, 0x10000000 ;  /* 0x10000000001f7882 */ /* 0x000fe20000000000 */
[----:B------:R-:W-:Y:S01]  /*2400*/  UMOV UR19, UR35 ;  /* 0x0000002300137c82 */ /* 0x000fe20008000000 */
[----:B------:R-:W-:Y:S01]  /*2410*/  UMOV UR20, UR36 ;  /* 0x0000002400147c82 */ /* 0x000fe20008000000 */
[----:B------:R-:W-:Y:S01]  /*2420*/  UIADD3.X UR33, UPT, UPT, URZ, UR27, URZ, UP0, !UPT ;  /* 0x0000001bff217290 */ /* 0x000fe200087fe4ff */
[----:B------:R4:W-:Y:S01]  /*2430*/  UTMALDG.3D.2CTA [UR16], [UR38], desc[UR30] ;  /* 0x00001e10260075b4 */ /* 0x0009e20008211000 */
[----:B------:R-:W-:Y:S01]  /*2440*/  UIADD3 UR25, UPT, UPT, UR25, 0x1, URZ ;  /* 0x0000000119197890 */ /* 0x000fe2000fffe0ff */
[----:B------:R-:W-:Y:S01]  /*2450*/  UMOV UR12, UR36 ;  /* 0x00000024000c7c82 */ /* 0x000fe20008000000 */
[----:B------:R-:W-:Y:S01]  /*2460*/  UMOV UR9, UR17 ;  /* 0x0000001100097c82 */ /* 0x000fe20008000000 */
[----:B------:R-:W-:Y:S01]  /*2470*/  UMOV UR10, UR18 ;  /* 0x00000012000a7c82 */ /* 0x000fe20008000000 */
[----:B------:R-:W-:Y:S03]  /*2480*/  UISETP.NE.AND UP0, UPT, UR25, UR28, UPT ;  /* 0x0000001c1900728c */ /* 0x000fe6000bf05270 */
[----:B------:R4:W-:Y:S01]  /*2490*/  UTMALDG.3D.2CTA [UR8], [UR32], desc[UR30] ;  /* 0x00001e08200075b4 */ /* 0x0009e20008211000 */
[----:B------:R-:W-:Y:S05]  /*24a0*/  UMOV UR6, UR15 ;  /* 0x0000000f00067c82 */ /* 0x000fea0008000000 */
[----:B----4-:R-:W-:Y:S05]  /*24b0*/  BRA.U UP0, `(.L_x_39) ;  /* 0xfffffffd00487547 */ /* 0x010fea000b83ffff */
.L_x_33:
[C---:B-1----:R-:W-:Y:S01]  /*24c0*/  LEA R2, R14.reuse, UR4, 0x3 ;  /* 0x000000040e027c11 */ /* 0x042fe2000f8e18ff */
[----:B------:R-:W-:Y:S01]  /*24d0*/  NOP ;  /* 0x0000000000007918 */ /* 0x000fe20000000000 */
[----:B--2---:R-:W-:Y:S02]  /*24e0*/  SHF.L.U32 R3, R13, 0x1f, RZ ;  /* 0x0000001f0d037819 */ /* 0x004fe400000006ff */
[----:B------:R-:W-:Y:S02]  /*24f0*/  LEA R4, R14, UR4, 0x4 ;  /* 0x000000040e047c11 */ /* 0x000fe4000f8e20ff */
[----:B------:R-:W1:Y:S02]  /*2500*/  SYNCS.PHASECHK.TRANS64.TRYWAIT P0, [R2+URZ+0x2f0], R3 ;  /* 0x0002f003020075a7 */ /* 0x000e6400080011ff */
[----:B-1----:R-:W-:Y:S05]  /*2510*/  @!P0 BRA `(.L_x_40) ;  /* 0x0000006400308947 */ /* 0x002fea0003800000 */
.L_x_155:
[----:B------:R-:W2:Y:S01]  /*2520*/  LDS.128 R4, [R4+0x380] ;  /* 0x0003800004047984 */ /* 0x000ea20000000c00 */
[----:B------:R-:W-:Y:S01]  /*2530*/  ISETP.GE.AND P0, PT, R60, 0x1, PT ;  /* 0x000000013c00780c */ /* 0x000fe20003f06270 */
[----:B-1----:R-:W-:Y:S01]  /*2540*/  VIADD R2, R2, 0x300 ;  /* 0x0000030002027836 */ /* 0x002fe20000000000 */
[----:B------:R-:W-:Y:S01]  /*2550*/  @!PT LDS RZ, [RZ] ;  /* 0x00000000fffff984 */ /* 0x000fe20000000800 */
[----:B------:R-:W-:Y:S01]  /*2560*/  @!PT LDS RZ, [RZ] ;  /* 0x00000000fffff984 */ /* 0x000fe20000000800 */
[----:B------:R-:W-:Y:S01]  /*2570*/  @!PT LDS RZ, [RZ] ;  /* 0x00000000fffff984 */ /* 0x000fe20000000800 */
[----:B------:R-:W-:Y:S01]  /*2580*/  @!PT LDS RZ, [RZ] ;  /* 0x00000000fffff984 */ /* 0x000fe20000000800 */
[----:B------:R1:W-:Y:S06]  /*2590*/  MEMBAR.ALL.CTA ;  /* 0x0000000000007992 */ /* 0x0003ec0000008000 */
[----:B-1----:R-:W1:Y:S01]  /*25a0*/  FENCE.VIEW.ASYNC.S ;  /* 0x00000000000073c6 */ /* 0x002e620000000000 */
[----:B------:R-:W-:-:S04]  /*25b0*/  PRMT R2, RZ, 0x654, R2 ;  /* 0x00000654ff027816 */ /* 0x000fc80000000002 */
[----:B-1----:R1:W-:Y:S01]  /*25c0*/  SYNCS.ARRIVE.TRANS64.RED.A1T0 RZ, [R2+URZ], RZ ;  /* 0x000000ff02ff79a7 */ /* 0x0023e200081004ff */
[----:B--2---:R-:W-:-:S13]  /*25d0*/  LOP3.LUT P2, RZ, R6, 0x1, RZ, 0xc0, !PT ;  /* 0x0000000106ff7812 */ /* 0x004fda000784c0ff */
[----:B------:R-:W-:Y:S01]  /*25e0*/  @P2 SHF.R.U32.HI R3, RZ, 0x10, R5 ;  /* 0x00000010ff032819 */ /* 0x000fe20000011605 */
[----:B------:R-:W-:Y:S01]  /*25f0*/  VOTEU.ANY UP0, P2 ;  /* 0x0000000000ff7886 */ /* 0x000fe20001000100 */
[----:B------:R-:W-:Y:S02]  /*2600*/  @P2 MOV R11, R4 ;  /* 0x00000004000b2202 */ /* 0x000fe40000000f00 */
[----:B------:R-:W-:Y:S02]  /*2610*/  @P2 R2UR.BROADCAST UR5, R3 ;  /* 0x00000000030522ca */ /* 0x000fe400008e0000 */
[----:B------:R-:W-:-:S11]  /*2620*/  @P2 LOP3.LUT R0, R5, 0xffff, RZ, 0xc0, !PT ;  /* 0x0000ffff05002812 */ /* 0x000fd600078ec0ff */
[----:B------:R-:W-:Y:S01]  /*2630*/  @UP0 UMOV UR36, UR5 ;  /* 0x0000000500240c82 */ /* 0x000fe20008000000 */
[----:B-1----:R-:W-:Y:S05]  /*2640*/  @!P0 BRA `(.L_x_41) ;  /* 0x0000000000b88947 */ /* 0x002fea0003800000 */
[----:B------:R-:W3:Y:S01]  /*2650*/  LDC.64 R4, c[0x0][0xb18] ;  /* 0x0002c600ff047b82 */ /* 0x000ee20000000a00 */
[----:B------:R-:W-:-:S07]  /*2660*/  ISETP.NE.AND P3, PT, R60, 0x1, PT ;  /* 0x000000013c00780c */ /* 0x000fce0003f65270 */
[----:B------:R-:W1:Y:S08]  /*2670*/  LDC.64 R6, c[0x0][0xb10] ;  /* 0x0002c400ff067b82 */ /* 0x000e700000000a00 */
[----:B------:R-:W2:Y:S08]  /*2680*/  LDC R18, c[0x0][0xb20] ;  /* 0x0002c800ff127b82 */ /* 0x000eb00000000800 */
[----:B------:R-:W4:Y:S01]  /*2690*/  LDC R20, c[0x0][0xb0c] ;  /* 0x0002c300ff147b82 */ /* 0x000f220000000800 */
[----:B---3--:R-:W-:Y:S01]  /*26a0*/  IMAD.HI.U32 R19, R8, R5, RZ ;  /* 0x0000000508137227 */ /* 0x008fe200078e00ff */
[----:B------:R-:W-:-:S03]  /*26b0*/  ISETP.NE.AND P0, PT, R4, 0x1, PT ;  /* 0x000000010400780c */ /* 0x000fc60003f05270 */
[----:B------:R-:W-:-:S03]  /*26c0*/  IMAD.HI.U32 R5, R0, R5, RZ ;  /* 0x0000000500057227 */ /* 0x000fc600078e00ff */
[----:B------:R-:W3:Y:S01]  /*26d0*/  LDC.64 R2, c[0x0][0xb28] ;  /* 0x0002ca00ff027b82 */ /* 0x000ee20000000a00 */
[----:B-1----:R-:W-:-:S04]  /*26e0*/  IMAD.HI.U32 R22, R9, R6, RZ ;  /* 0x0000000609167227 */ /* 0x002fc800078e00ff */
[----:B------:R-:W-:Y:S01]  /*26f0*/  IMAD.HI.U32 R24, R11, R6, RZ ;  /* 0x000000060b187227 */ /* 0x000fe200078e00ff */
[----:B------:R-:W-:Y:S02]  /*2700*/  SHF.R.U32.HI R22, RZ, R7, R22 ;  /* 0x00000007ff167219 */ /* 0x000fe40000011616 */
[-C--:B--2---:R-:W-:Y:S02]  /*2710*/  SHF.R.U32.HI R19, RZ, R18.reuse, R19 ;  /* 0x00000012ff137219 */ /* 0x084fe40000011613 */
[----:B------:R-:W-:Y:S02]  /*2720*/  SHF.R.U32.HI R5, RZ, R18, R5 ;  /* 0x00000012ff057219 */ /* 0x000fe40000011605 */
[----:B------:R-:W-:Y:S02]  /*2730*/  SEL R19, R8, R19, !P0 ;  /* 0x0000001308137207 */ /* 0x000fe40004000000 */
[----:B------:R-:W-:Y:S02]  /*2740*/  SHF.R.U32.HI R24, RZ, R7, R24 ;  /* 0x00000007ff187219 */ /* 0x000fe40000011618 */
[----:B----4-:R-:W-:-:S02]  /*2750*/  ISETP.NE.AND P1, PT, R20, 0x1, PT ;  /* 0x000000011400780c */ /* 0x010fc40003f25270 */
[----:B------:R-:W-:Y:S02]  /*2760*/  SEL R5, R0, R5, !P0 ;  /* 0x0000000500057207 */ /* 0x000fe40004000000 */
[----:B------:R-:W-:Y:S02]  /*2770*/  SEL R21, R9, R22, !P1 ;  /* 0x0000001609157207 */ /* 0x000fe40004800000 */
[----:B------:R-:W-:Y:S01]  /*2780*/  SEL R7, R11, R24, !P1 ;  /* 0x000000180b077207 */ /* 0x000fe20004800000 */
[----:B---3--:R-:W-:-:S04]  /*2790*/  IMAD.HI.U32 R22, R19, R2, RZ ;  /* 0x0000000213167227 */ /* 0x008fc800078e00ff */
[----:B------:R-:W-:Y:S01]  /*27a0*/  IMAD.HI.U32 R6, R21, R2, RZ ;  /* 0x0000000215067227 */ /* 0x000fe200078e00ff */
[----:B------:R-:W-:-:S04]  /*27b0*/  @P3 SHF.R.U32.HI R19, RZ, R3, R22 ;  /* 0x00000003ff133219 */ /* 0x000fc80000011616 */
[----:B------:R-:W-:Y:S01]  /*27c0*/  @P3 SHF.R.U32.HI R21, RZ, R3, R6 ;  /* 0x00000003ff153219 */ /* 0x000fe20000011606 */
[----:B------:R-:W-:-:S04]  /*27d0*/  IMAD R19, R60, R19, RZ ;  /* 0x000000133c137224 */ /* 0x000fc800078e02ff */
[----:B------:R-:W-:Y:S01]  /*27e0*/  IMAD R6, R60, R21, RZ ;  /* 0x000000153c067224 */ /* 0x000fe200078e02ff */
[C---:B------:R-:W-:Y:S02]  /*27f0*/  ISETP.GE.AND P0, PT, R5.reuse, R19, PT ;  /* 0x000000130500720c */ /* 0x040fe40003f06270 */
[----:B------:R-:W-:Y:S02]  /*2800*/  IADD3 R19, PT, PT, -R5, RZ, RZ ;  /* 0x000000ff05137210 */ /* 0x000fe40007ffe1ff */
[----:B------:R-:W-:Y:S01]  /*2810*/  ISETP.GE.OR P0, PT, R7, R6, P0 ;  /* 0x000000060700720c */ /* 0x000fe20000706670 */
[----:B------:R-:W-:-:S04]  /*2820*/  IMAD.HI.U32 R6, R5, R2, RZ ;  /* 0x0000000205067227 */ /* 0x000fc800078e00ff */
[----:B------:R-:W-:Y:S01]  /*2830*/  IMAD R0, R4, R19, R0 ;  /* 0x0000001304007224 */ /* 0x000fe200078e0200 */
[----:B------:R-:W-:-:S04]  /*2840*/  SHF.R.U32.HI R6, RZ, R3, R6 ;  /* 0x00000003ff067219 */ /* 0x000fc80000011606 */
[----:B------:R-:W-:-:S03]  /*2850*/  SEL R6, R5, R6, !P3 ;  /* 0x0000000605067207 */ /* 0x000fc60005800000 */
[----:B------:R-:W-:-:S04]  /*2860*/  @!P0 IMAD.HI.U32 R18, R7, R2, RZ ;  /* 0x0000000207128227 */ /* 0x000fc800078e00ff */
[----:B------:R-:W-:Y:S01]  /*2870*/  IMAD.MOV R2, RZ, RZ, -R6 ;  /* 0x000000ffff027224 */ /* 0x000fe200078e0a06 */
[----:B------:R-:W-:-:S03]  /*2880*/  @!P0 SHF.R.U32.HI R18, RZ, R3, R18 ;  /* 0x00000003ff128219 */ /* 0x000fc60000011612 */
[----:B------:R-:W-:Y:S01]  /*2890*/  IMAD R2, R60, R2, R5 ;  /* 0x000000023c027224 */ /* 0x000fe200078e0205 */
        /* <DEDUP_REMOVED lines=9> */
.L_x_41:
[----:B------:R-:W1:Y:S02]  /*2930*/  LDCU UR5, c[0x0][0xb30] ;  /* 0x00016600ff0577ac */ /* 0x000e640008000800 */
[----:B-1----:R-:W-:-:S09]  /*2940*/  UISETP.NE.AND UP0, UPT, UR5, 0x1, UPT ;  /* 0x000000010500788c */ /* 0x002fd2000bf05270 */
[----:B------:R-:W-:Y:S05]  /*2950*/  BRA.U UP0, `(.L_x_42) ;  /* 0x0000000100407547 */ /* 0x000fea000b800000 */
[----:B------:R-:W1:Y:S08]  /*2960*/  LDC.64 R4, c[0x0][0xb10] ;  /* 0x0002c400ff047b82 */ /* 0x000e700000000a00 */
[----:B------:R-:W2:Y:S08]  /*2970*/  LDC.64 R2, c[0x0][0xb18] ;  /* 0x0002c600ff027b82 */ /* 0x000eb00000000a00 */
[----:B------:R-:W4:Y:S08]  /*2980*/  LDC R6, c[0x0][0xb20] ;  /* 0x0002c800ff067b82 */ /* 0x000f300000000800 */
[----:B------:R-:W3:Y:S01]  /*2990*/  LDC R18, c[0x0][0xb0c] ;  /* 0x0002c300ff127b82 */ /* 0x000ee20000000800 */
[----:B-1----:R-:W-:-:S05]  /*29a0*/  IMAD.HI.U32 R4, R11, R4, RZ ;  /* 0x000000040b047227 */ /* 0x002fca00078e00ff */
[----:B------:R-:W-:Y:S01]  /*29b0*/  SHF.R.U32.HI R4, RZ, R5, R4 ;  /* 0x00000005ff047219 */ /* 0x000fe20000011604 */
[----:B--2---:R-:W-:Y:S01]  /*29c0*/  IMAD.HI.U32 R3, R0, R3, RZ ;  /* 0x0000000300037227 */ /* 0x004fe200078e00ff */
[----:B------:R-:W-:-:S04]  /*29d0*/  ISETP.NE.AND P0, PT, R2, 0x1, PT ;  /* 0x000000010200780c */ /* 0x000fc80003f05270 */
[----:B----4-:R-:W-:-:S04]  /*29e0*/  SHF.R.U32.HI R3, RZ, R6, R3 ;  /* 0x00000006ff037219 */ /* 0x010fc80000011603 */
[----:B------:R-:W-:Y:S02]  /*29f0*/  SEL R3, R0, R3, !P0 ;  /* 0x0000000300037207 */ /* 0x000fe40004000000 */
[----:B---3--:R-:W-:-:S04]  /*2a00*/  ISETP.NE.AND P1, PT, R18, 0x1, PT ;  /* 0x000000011200780c */ /* 0x008fc80003f25270 */
[----:B------:R-:W-:-:S05]  /*2a10*/  SEL R4, R11, R4, !P1 ;  /* 0x000000040b047207 */ /* 0x000fca0004800000 */
[----:B------:R-:W-:Y:S02]  /*2a20*/  IMAD.IADD R5, R3, 0x1, -R4 ;  /* 0x0000000103057824 */ /* 0x000fe400078e0a04 */
[----:B------:R-:W-:Y:S02]  /*2a30*/  IMAD.IADD R3, R4, 0x1, -R3 ;  /* 0x0000000104037824 */ /* 0x000fe400078e0a03 */
[----:B------:R-:W-:Y:S02]  /*2a40*/  IMAD R11, R5, R18, R11 ;  /* 0x00000012050b7224 */ /* 0x000fe400078e020b */
[----:B------:R-:W-:-:S07]  /*2a50*/  IMAD R0, R3, R2, R0 ;  /* 0x0000000203007224 */ /* 0x000fce00078e0200 */
.L_x_42:
[----:B------:R-:W-:Y:S01]  /*2a60*/  VIADD R14, R14, 0x1 ;  /* 0x000000010e0e7836 */ /* 0x000fe20000000000 */
[----:B------:R-:W-:Y:S01]  /*2a70*/  PLOP3.LUT P1, PT, PT, PT, PT, 0x80, 0x8 ;  /* 0x000000000008781c */ /* 0x000fe20003f2f070 */
[----:B------:R-:W-:Y:S02]  /*2a80*/  IMAD.IADD R123, R11, 0x1, R122 ;  /* 0x000000010b7b7824 */ /* 0x000fe400078e027a */
[----:B------:R-:W-:Y:S01]  /*2a90*/  IMAD.IADD R128, R0, 0x1, R115 ;  /* 0x0000000100807824 */ /* 0x000fe200078e0273 */
[----:B------:R-:W-:-:S04]  /*2aa0*/  ISETP.NE.AND P0, PT, R14, 0x2, PT ;  /* 0x000000020e00780c */ /* 0x000fc80003f05270 */
[----:B------:R-:W-:Y:S02]  /*2ab0*/  SEL R2, RZ, 0x1, P0 ;  /* 0x00000001ff027807 */ /* 0x000fe40000000000 */
[----:B------:R-:W-:Y:S02]  /*2ac0*/  SEL R14, R14, RZ, P0 ;  /* 0x000000ff0e0e7207 */ /* 0x000fe40000000000 */
[----:B------:R-:W-:Y:S01]  /*2ad0*/  LOP3.LUT R13, R13, R2, RZ, 0x3c, !PT ;  /* 0x000000020d0d7212 */ /* 0x000fe200078e3cff */
[----:B------:R-:W-:Y:S06]  /*2ae0*/  @P2 BRA `(.L_x_43) ;  /* 0xfffffff000582947 */ /* 0x000fec000383ffff */
[----:B------:R-:W-:Y:S01]  /*2af0*/  UIADD3 UR4, UPT, UPT, UR4, 0x168, URZ ;  /* 0x0000016804047890 */ /* 0x000fe2000fffe0ff */
[----:B------:R-:W-:-:S03]  /*2b00*/  SHF.L.U32 R3, R15, 0x1f, RZ ;  /* 0x0000001f0f037819 */ /* 0x000fc600000006ff */
[----:B------:R-:W-:-:S09]  /*2b10*/  ULEA UR5, UR15, UR4, 0x3 ;  /* 0x000000040f057291 */ /* 0x000fd2000f8e18ff */
[----:B------:R-:W1:Y:S02]  /*2b20*/  SYNCS.PHASECHK.TRANS64.TRYWAIT P0, [UR5], R3 ;  /* 0x00000003ff0075a7 */ /* 0x000e640008001105 */
[----:B-1----:R-:W-:Y:S05]  /*2b30*/  @!P0 BRA `(.L_x_44) ;  /* 0x0000005c00bc8947 */ /* 0x002fea0003800000 */
.L_x_157:
[----:B------:R-:W-:-:S04]  /*2b40*/  UIADD3 UR6, UPT, UPT, UR15, 0x1, URZ ;  /* 0x000000010f067890 */ /* 0x000fc8000fffe0ff */
[----:B------:R-:W-:-:S04]  /*2b50*/  UISETP.NE.AND UP0, UPT, UR6, 0x2d, UPT ;  /* 0x0000002d0600788c */ /* 0x000fc8000bf05270 */
[----:B------:R-:W-:Y:S02]  /*2b60*/  USEL UR7, URZ, 0x1, UP0 ;  /* 0x00000001ff077887 */ /* 0x000fe40008000000 */
[----:B------:R-:W-:-:S04]  /*2b70*/  USEL UR6, UR6, URZ, UP0 ;  /* 0x000000ff06067287 */ /* 0x000fc80008000000 */
[----:B------:R-:W-:Y:S01]  /*2b80*/  ULEA UR5, UR6, UR4, 0x3 ;  /* 0x0000000406057291 */ /* 0x000fe2000f8e18ff */
[----:B------:R-:W-:-:S04]  /*2b90*/  LOP3.LUT R2, R15, UR7, RZ, 0x3c, !PT ;  /* 0x000000070f027c12 */ /* 0x000fc8000f8e3cff */
[----:B-1----:R-:W-:-:S04]  /*2ba0*/  SHF.L.U32 R3, R2, 0x1f, RZ ;  /* 0x0000001f02037819 */ /* 0x002fc800000006ff */
[----:B------:R-:W1:Y:S02]  /*2bb0*/  SYNCS.PHASECHK.TRANS64.TRYWAIT P0, [UR5], R3 ;  /* 0x00000003ff0075a7 */ /* 0x000e640008001105 */
[----:B-1----:R-:W-:Y:S05]  /*2bc0*/  @!P0 BRA `(.L_x_45) ;  /* 0x0000005c00b08947 */ /* 0x002fea0003800000 */
.L_x_159:
        /* <DEDUP_REMOVED lines=9> */
.L_x_161:
        /* <DEDUP_REMOVED lines=9> */
.L_x_163:
        /* <DEDUP_REMOVED lines=9> */
.L_x_165:
        /* <DEDUP_REMOVED lines=9> */
.L_x_167:
        /* <DEDUP_REMOVED lines=9> */
.L_x_169:
        /* <DEDUP_REMOVED lines=9> */
.L_x_171:
        /* <DEDUP_REMOVED lines=9> */
.L_x_173:
        /* <DEDUP_REMOVED lines=9> */
.L_x_175:
        /* <DEDUP_REMOVED lines=9> */
.L_x_177:
        /* <DEDUP_REMOVED lines=9> */
.L_x_179:
        /* <DEDUP_REMOVED lines=9> */
.L_x_181:
        /* <DEDUP_REMOVED lines=9> */
.L_x_183:
        /* <DEDUP_REMOVED lines=9> */
.L_x_185:
        /* <DEDUP_REMOVED lines=9> */
.L_x_187:
        /* <DEDUP_REMOVED lines=9> */
.L_x_189:
        /* <DEDUP_REMOVED lines=9> */
.L_x_191:
        /* <DEDUP_REMOVED lines=9> */
.L_x_193:
        /* <DEDUP_REMOVED lines=9> */
.L_x_195:
        /* <DEDUP_REMOVED lines=9> */
.L_x_197:
        /* <DEDUP_REMOVED lines=9> */
.L_x_199:
        /* <DEDUP_REMOVED lines=9> */
.L_x_201:
        /* <DEDUP_REMOVED lines=9> */
.L_x_203:
        /* <DEDUP_REMOVED lines=9> */
.L_x_205:
        /* <DEDUP_REMOVED lines=9> */
.L_x_207:
        /* <DEDUP_REMOVED lines=9> */
.L_x_209:
        /* <DEDUP_REMOVED lines=9> */
.L_x_211:
        /* <DEDUP_REMOVED lines=9> */
.L_x_213:
        /* <DEDUP_REMOVED lines=9> */
.L_x_215:
        /* <DEDUP_REMOVED lines=9> */
.L_x_217:
        /* <DEDUP_REMOVED lines=9> */
.L_x_219:
        /* <DEDUP_REMOVED lines=9> */
.L_x_221:
        /* <DEDUP_REMOVED lines=9> */
.L_x_223:
        /* <DEDUP_REMOVED lines=9> */
.L_x_225:
        /* <DEDUP_REMOVED lines=9> */
.L_x_227:
        /* <DEDUP_REMOVED lines=9> */
.L_x_229:
        /* <DEDUP_REMOVED lines=9> */
.L_x_231:
        /* <DEDUP_REMOVED lines=9> */
.L_x_233:
        /* <DEDUP_REMOVED lines=9> */
.L_x_235:
        /* <DEDUP_REMOVED lines=9> */
.L_x_237:
        /* <DEDUP_REMOVED lines=9> */
.L_x_239:
        /* <DEDUP_REMOVED lines=9> */
.L_x_241:
        /* <DEDUP_REMOVED lines=9> */
.L_x_243:
[----:B------:R-:W-:-:S04]  /*4370*/  UIADD3 UR6, UPT, UPT, UR6, 0x1, URZ ;  /* 0x0000000106067890 */ /* 0x000fc8000fffe0ff */
[----:B------:R-:W-:-:S04]  /*4380*/  UISETP.NE.AND UP0, UPT, UR6, 0x2d, UPT ;  /* 0x0000002d0600788c */ /* 0x000fc8000bf05270 */
[----:B------:R-:W-:Y:S02]  /*4390*/  USEL UR5, URZ, 0x1, UP0 ;  /* 0x00000001ff057887 */ /* 0x000fe40008000000 */
[----:B------:R-:W-:-:S04]  /*43a0*/  USEL UR6, UR6, URZ, UP0 ;  /* 0x000000ff06067287 */ /* 0x000fc80008000000 */
[----:B------:R-:W-:Y:S01]  /*43b0*/  ULEA UR6, UR6, UR4, 0x3 ;  /* 0x0000000406067291 */ /* 0x000fe2000f8e18ff */
[----:B-1----:R-:W-:-:S04]  /*43c0*/  LOP3.LUT R3, R2, UR5, RZ, 0x3c, !PT ;  /* 0x0000000502037c12 */ /* 0x002fc8000f8e3cff */
[----:B------:R-:W-:Y:S01]  /*43d0*/  SHF.L.U32 R3, R3, 0x1f, RZ ;  /* 0x0000001f03037819 */ /* 0x000fe200000006ff */
[----:B------:R-:W-:-:S07]  /*43e0*/  IMAD.U32 R0, RZ, RZ, UR6 ;  /* 0x00000006ff007e24 */ /* 0x000fce000f8e00ff */
.L_x_88:
[----:B-1----:R1:W2:Y:S02]  /*43f0*/  SYNCS.PHASECHK.TRANS64.TRYWAIT P0, [R0+URZ], R3 ;  /* 0x00000003000075a7 */ /* 0x0022a400080011ff */
[----:B--2---:R-:W-:Y:S05]  /*4400*/  @!P0 NANOSLEEP.SYNCS 0x989680 ;  /* 0x009896800000895d */ /* 0x004fea0003900000 */
[----:B------:R-:W2:Y:S02]  /*4410*/  @!P0 SYNCS.PHASECHK.TRANS64 P0, [R0+URZ], R3 ;  /* 0x00000003000085a7 */ /* 0x000ea400080010ff */
[----:B--2---:R-:W-:Y:S05]  /*4420*/  @P0 EXIT ;  /* 0x000000000000094d */ /* 0x004fea0003800000 */
[----:B------:R-:W-:Y:S05]  /*4430*/  BRA `(.L_x_88) ;  /* 0xfffffffc00ec7947 */ /* 0x000fea000383ffff */
.L_x_23:
[----:B------:R-:W-:-:S04]  /*4440*/  UISETP.NE.AND UP1, UPT, UR37, URZ, UPT ;  /* 0x000000ff2500728c */ /* 0x000fc8000bf25270 */
[----:B------:R-:W-:-:S09]  /*4450*/  UISETP.NE.OR UP1, UPT, UR10, 0x1, UP1 ;  /* 0x000000010a00788c */ /* 0x000fd20008f25670 */
[----:B------:R-:W-:Y:S05]  /*4460*/  BRA.U UP1, `(.L_x_89) ;  /* 0x0000000501487547 */ /* 0x000fea000b800000 */
[----:B------:R-:W-:Y:S01]  /*4470*/  ISETP.GE.U32.AND P2, PT, R0, 0x2, PT ;  /* 0x000000020000780c */ /* 0x000fe20003f46070 */
[----:B------:R-:W-:Y:S01]  /*4480*/  IMAD.MOV.U32 R12, RZ, RZ, 0x1 ;  /* 0x00000001ff0c7424 */ /* 0x000fe200078e00ff */
[----:B------:R-:W-:Y:S02]  /*4490*/  CS2R R10, SRZ ;  /* 0x00000000000a7805 */ /* 0x000fe4000001ff00 */
[----:B------:R-:W-:Y:S01]  /*44a0*/  CS2R R8, SRZ ;  /* 0x0000000000087805 */ /* 0x000fe2000001ff00 */
[----:B------:R-:W-:Y:S01]  /*44b0*/  UMOV UR4, 0x400 ;  /* 0x0000040000047882 */ /* 0x000fe20000000000 */
[----:B------:R-:W-:Y:S01]  /*44c0*/  UMOV UR6, URZ ;  /* 0x000000ff00067c82 */ /* 0x000fe20008000000 */
[----:B------:R-:W-:-:S12]  /*44d0*/  ULEA UR37, UR37, UR4, 0x18 ;  /* 0x0000000425257291 */ /* 0x000fd8000f8ec0ff */
.L_x_93:
[----:B------:R-:W-:Y:S02]  /*44e0*/  LEA R2, R8, UR37, 0x3 ;  /* 0x0000002508027c11 */ /* 0x000fe4000f8e18ff */
[----:B------:R-:W-:-:S03]  /*44f0*/  SHF.L.U32 R5, R9, 0x1f, RZ ;  /* 0x0000001f09057819 */ /* 0x000fc600000006ff */
[----:B------:R-:W-:Y:S01]  /*4500*/  VIADD R4, R2, 0x360 ;  /* 0x0000036002047836 */ /* 0x000fe20000000000 */
[----:B------:R-:W1:Y:S02]  /*4510*/  SYNCS.PHASECHK.TRANS64.TRYWAIT P0, [R2+URZ+0x350], R5 ;  /* 0x00035005020075a7 */ /* 0x000e6400080011ff */
[----:B-1----:R-:W-:Y:S05]  /*4520*/  @!P0 BRA `(.L_x_90) ;  /* 0x0000005400608947 */ /* 0x002fea0003800000 */
.L_x_244:
[----:B------:R-:W-:Y:S01]  /*4530*/  ULEA UR5, UR6, UR37, 0x3 ;  /* 0x0000002506057291 */ /* 0x000fe2000f8e18ff */
[----:B------:R-:W-:Y:S02]  /*4540*/  PRMT R4, RZ, 0x654, R4 ;  /* 0x00000654ff047816 */ /* 0x000fe40000000004 */
[----:B-1----:R-:W-:Y:S01]  /*4550*/  SHF.L.U32 R5, R12, 0x1f, RZ ;  /* 0x0000001f0c057819 */ /* 0x002fe200000006ff */
[----:B------:R-:W-:Y:S01]  /*4560*/  UIADD3 UR4, UPT, UPT, UR5, 0x2f0, URZ ;  /* 0x000002f005047890 */ /* 0x000fe2000fffe0ff */
[----:B------:R1:W-:Y:S05]  /*4570*/  SYNCS.ARRIVE.TRANS64.RED.A1T0 RZ, [R4+URZ], RZ ;  /* 0x000000ff04ff79a7 */ /* 0x0003ea00081004ff */
[----:B------:R-:W-:Y:S01]  /*4580*/  IMAD.U32 R7, RZ, RZ, UR4 ;  /* 0x00000004ff077e24 */ /* 0x000fe2000f8e00ff */
[----:B------:R-:W2:Y:S04]  /*4590*/  SYNCS.PHASECHK.TRANS64.TRYWAIT P0, [UR5+0x300], R5 ;  /* 0x00030005ff0075a7 */ /* 0x000ea80008001105 */
[----:B------:R-:W-:Y:S01]  /*45a0*/  PRMT R6, R0, 0x654, R7 ;  /* 0x0000065400067816 */ /* 0x000fe20000000007 */
[----:B-1----:R-:W-:Y:S01]  /*45b0*/  @!P2 IMAD.MOV.U32 R4, RZ, RZ, 0x10 ;  /* 0x00000010ff04a424 */ /* 0x002fe200078e00ff */
[----:B--2---:R-:W-:Y:S06]  /*45c0*/  @!P0 BRA `(.L_x_91) ;  /* 0x00000054004c8947 */ /* 0x004fec0003800000 */
.L_x_246:
[----:B------:R-:W-:Y:S01]  /*45d0*/  ULEA UR4, UR6, UR37, 0x4 ;  /* 0x0000002506047291 */ /* 0x000fe2000f8e20ff */
[----:B------:R-:W-:Y:S01]  /*45e0*/  SEL R3, R6, R3, !P2 ;  /* 0x0000000306037207 */ /* 0x000fe20005000000 */
[----:B------:R-:W-:Y:S01]  /*45f0*/  UIADD3 UR5, UPT, UPT, UR5, 0x2f0, URZ ;  /* 0x000002f005057890 */ /* 0x000fe2000fffe0ff */
[----:B-1----:R-:W-:Y:S01]  /*4600*/  LEA R2, R11, UR37, 0x3 ;  /* 0x000000250b027c11 */ /* 0x002fe2000f8e18ff */
[----:B------:R-:W-:Y:S01]  /*4610*/  UIADD3 UR4, UPT, UPT, UR4, 0x380, URZ ;  /* 0x0000038004047890 */ /* 0x000fe2000fffe0ff */
[----:B------:R-:W-:Y:S01]  /*4620*/  SHF.L.U32 R5, R10, 0x1f, RZ ;  /* 0x0000001f0a057819 */ /* 0x000fe200000006ff */
[----:B------:R1:W-:Y:S01]  /*4630*/  @!P2 SYNCS.ARRIVE.TRANS64.RED RZ, [R3+URZ], R4 ;  /* 0x0000000403ffa9a7 */ /* 0x0003e200080004ff */
[----:B------:R-:W-:Y:S01]  /*4640*/  UIADD3 UR6, UPT, UPT, UR6, 0x1, URZ ;  /* 0x0000000106067890 */ /* 0x000fe2000fffe0ff */
[----:B------:R-:W-:-:S03]  /*4650*/  VIADD R8, R8, 0x1 ;  /* 0x0000000108087836 */ /* 0x000fc60000000000 */
[----:B------:R-:W-:Y:S02]  /*4660*/  UISETP.NE.AND UP0, UPT, UR6, 0x2, UPT ;  /* 0x000000020600788c */ /* 0x000fe4000bf05270 */
[----:B------:R-:W-:Y:S06]  /*4670*/  UGETNEXTWORKID.BROADCAST [UR4], [UR5] ;  /* 0x00000000040073ca */ /* 0x000fec0008000100 */
[----:B------:R-:W-:Y:S01]  /*4680*/  USEL UR4, URZ, 0x1, UP0 ;  /* 0x00000001ff047887 */ /* 0x000fe20008000000 */
[----:B------:R-:W-:Y:S01]  /*4690*/  ISETP.NE.AND P0, PT, R8, 0x2, PT ;  /* 0x000000020800780c */ /* 0x000fe20003f05270 */
[----:B------:R-:W-:Y:S01]  /*46a0*/  USEL UR6, UR6, URZ, UP0 ;  /* 0x000000ff06067287 */ /* 0x000fe20008000000 */
[----:B------:R-:W2:Y:S03]  /*46b0*/  SYNCS.PHASECHK.TRANS64.TRYWAIT P1, [R2+URZ+0x2f0], R5 ;  /* 0x0002f005020075a7 */ /* 0x000ea600080211ff */
[----:B------:R-:W-:Y:S01]  /*46c0*/  LOP3.LUT R12, R12, UR4, RZ, 0x3c, !PT ;  /* 0x000000040c0c7c12 */ /* 0x000fe2000f8e3cff */
[----:B-12---:R-:W-:Y:S07]  /*46d0*/  @!P1 BRA `(.L_x_92) ;  /* 0x0000005400209947 */ /* 0x006fee0003800000 */
.L_x_247:
[C---:B------:R-:W-:Y:S01]  /*46e0*/  LEA R4, R11.reuse, UR37, 0x4 ;  /* 0x000000250b047c11 */ /* 0x040fe2000f8e20ff */
[----:B-1----:R-:W-:Y:S01]  /*46f0*/  VIADD R2, R2, 0x300 ;  /* 0x0000030002027836 */ /* 0x002fe20000000000 */
[----:B------:R-:W-:Y:S01]  /*4700*/  SEL R8, R8, RZ, P0 ;  /* 0x000000ff08087207 */ /* 0x000fe20000000000 */
[----:B------:R-:W-:-:S03]  /*4710*/  VIADD R11, R11, 0x1 ;  /* 0x000000010b0b7836 */ /* 0x000fc60000000000 */
[----:B------:R-:W1:Y:S01]  /*4720*/  LDS.128 R4, [R4+0x380] ;  /* 0x0003800004047984 */ /* 0x000e620000000c00 */
[----:B------:R-:W-:Y:S02]  /*4730*/  PRMT R2, RZ, 0x654, R2 ;  /* 0x00000654ff027816 */ /* 0x000fe40000000002 */
[C---:B------:R-:W-:Y:S01]  /*4740*/  ISETP.NE.AND P1, PT, R11.reuse, 0x2, PT ;  /* 0x000000020b00780c */ /* 0x040fe20003f25270 */
[----:B------:R-:W-:Y:S01]  /*4750*/  @!PT LDS RZ, [RZ] ;  /* 0x00000000fffff984 */ /* 0x000fe20000000800 */
[----:B------:R-:W-:Y:S01]  /*4760*/  @!PT LDS RZ, [RZ] ;  /* 0x00000000fffff984 */ /* 0x000fe20000000800 */
[----:B------:R-:W-:Y:S01]  /*4770*/  @!PT LDS RZ, [RZ] ;  /* 0x00000000fffff984 */ /* 0x000fe20000000800 */
[----:B------:R-:W-:Y:S01]  /*4780*/  @!PT LDS RZ, [RZ] ;  /* 0x00000000fffff984 */ /* 0x000fe20000000800 */
[----:B------:R2:W-:Y:S06]  /*4790*/  MEMBAR.ALL.CTA ;  /* 0x0000000000007992 */ /* 0x0005ec0000008000 */
[----:B--2---:R-:W2:Y:S01]  /*47a0*/  FENCE.VIEW.ASYNC.S ;  /* 0x00000000000073c6 */ /* 0x004ea20000000000 */
[----:B------:R-:W-:Y:S01]  /*47b0*/  SEL R11, R11, RZ, P1 ;  /* 0x000000ff0b0b7207 */ /* 0x000fe20000800000 */
[----:B--2---:R2:W-:Y:S01]  /*47c0*/  SYNCS.ARRIVE.TRANS64.RED.A1T0 RZ, [R2+URZ], RZ ;  /* 0x000000ff02ff79a7 */ /* 0x0045e200081004ff */
[----:B-1----:R-:W-:-:S02]  /*47d0*/  LOP3.LUT P3, RZ, R6, 0x1, RZ, 0xc0, !PT ;  /* 0x0000000106ff7812 */ /* 0x002fc4000786c0ff */
[----:B------:R-:W-:-:S04]  /*47e0*/  SEL R5, RZ, 0x1, P1 ;  /* 0x00000001ff057807 */ /* 0x000fc80000800000 */
[----:B------:R-:W-:Y:S02]  /*47f0*/  LOP3.LUT R10, R10, R5, RZ, 0x3c, !PT ;  /* 0x000000050a0a7212 */ /* 0x000fe400078e3cff */
[----:B--2---:R-:W-:-:S04]  /*4800*/  SEL R2, RZ, 0x1, P0 ;  /* 0x00000001ff027807 */ /* 0x004fc80000000000 */
[----:B------:R-:W-:Y:S01]  /*4810*/  LOP3.LUT R9, R9, R2, RZ, 0x3c, !PT ;  /* 0x0000000209097212 */ /* 0x000fe200078e3cff */
[----:B------:R-:W-:Y:S06]  /*4820*/  @P3 BRA `(.L_x_93) ;  /* 0xfffffffc002c3947 */ /* 0x000fec000383ffff */
[----:B------:R-:W-:Y:S01]  /*4830*/  ULEA UR5, UR6, UR37, 0x3 ;  /* 0x0000002506057291 */ /* 0x000fe2000f8e18ff */
[----:B------:R-:W-:-:S08]  /*4840*/  SHF.L.U32 R3, R12, 0x1f, RZ ;  /* 0x0000001f0c037819 */ /* 0x000fd000000006ff */
[----:B------:R-:W1:Y:S02]  /*4850*/  SYNCS.PHASECHK.TRANS64 P0, [UR5+0x300], R3 ;  /* 0x00030003ff0075a7 */ /* 0x000e640008001005 */
[----:B-1----:R-:W-:Y:S05]  /*4860*/  @P0 BRA `(.L_x_94) ;  /* 0x0000000000080947 */ /* 0x002fea0003800000 */
[----:B------:R-:W1:Y:S02]  /*4870*/  SYNCS.PHASECHK.TRANS64.TRYWAIT P0, [UR5+0x300], R3 ;  /* 0x00030003ff0075a7 */ /* 0x000e640008001105 */
[----:B-1----:R-:W-:Y:S05]  /*4880*/  @!P0 BRA `(.L_x_95) ;  /* 0x0000005000c88947 */ /* 0x002fea0003800000 */
.L_x_94:
[----:B------:R-:W-:-:S04]  /*4890*/  UIADD3 UR4, UPT, UPT, UR6, 0x1, URZ ;  /* 0x0000000106047890 */ /* 0x000fc8000fffe0ff */
[----:B------:R-:W-:-:S04]  /*48a0*/  UISETP.NE.AND UP0, UPT, UR4, 0x2, UPT ;  /* 0x000000020400788c */ /* 0x000fc8000bf05270 */
[----:B------:R-:W-:Y:S02]  /*48b0*/  USEL UR7, URZ, 0x1, UP0 ;  /* 0x00000001ff077887 */ /* 0x000fe40008000000 */
[----:B------:R-:W-:-:S04]  /*48c0*/  USEL UR4, UR4, URZ, UP0 ;  /* 0x000000ff04047287 */ /* 0x000fc80008000000 */
[----:B------:R-:W-:Y:S01]  /*48d0*/  ULEA UR4, UR4, UR37, 0x3 ;  /* 0x0000002504047291 */ /* 0x000fe2000f8e18ff */
[----:B-1----:R-:W-:-:S04]  /*48e0*/  LOP3.LUT R3, R12, UR7, RZ, 0x3c, !PT ;  /* 0x000000070c037c12 */ /* 0x002fc8000f8e3cff */
[----:B------:R-:W-:-:S04]  /*48f0*/  SHF.L.U32 R0, R3, 0x1f, RZ ;  /* 0x0000001f03007819 */ /* 0x000fc800000006ff */
[----:B------:R-:W1:Y:S02]  /*4900*/  SYNCS.PHASECHK.TRANS64 P0, [UR4+0x300], R0 ;  /* 0x00030000ff0075a7 */ /* 0x000e640008001004 */
[----:B-1----:R-:W-:Y:S05]  /*4910*/  @P0 EXIT ;  /* 0x000000000000094d */ /* 0x002fea0003800000 */
[----:B------:R-:W-:Y:S02]  /*4920*/  SHF.L.U32 R3, R3, 0x1f, RZ ;  /* 0x0000001f03037819 */ /* 0x000fe400000006ff */
[----:B------:R-:W-:-:S07]  /*4930*/  MOV R0, UR4 ;  /* 0x0000000400007c02 */ /* 0x000fce0008000f00 */
.L_x_96:
[----:B-1----:R1:W2:Y:S02]  /*4940*/  SYNCS.PHASECHK.TRANS64.TRYWAIT P0, [R0+URZ+0x300], R3 ;  /* 0x00030003000075a7 */ /* 0x0022a400080011ff */
[----:B--2---:R-:W-:Y:S05]  /*4950*/  @!P0 NANOSLEEP.SYNCS 0x989680 ;  /* 0x009896800000895d */ /* 0x004fea0003900000 */
[----:B------:R-:W2:Y:S02]  /*4960*/  @!P0 SYNCS.PHASECHK.TRANS64 P0, [R0+URZ+0x300], R3 ;  /* 0x00030003000085a7 */ /* 0x000ea400080010ff */
[----:B--2---:R-:W-:Y:S05]  /*4970*/  @P0 EXIT ;  /* 0x000000000000094d */ /* 0x004fea0003800000 */
[----:B------:R-:W-:Y:S05]  /*4980*/  BRA `(.L_x_96) ;  /* 0xfffffffc00ec7947 */ /* 0x000fea000383ffff */
.L_x_89:
[----:B------:R-:W-:Y:S05]  /*4990*/  BRA.U UP4, `(.L_x_97) ;  /* 0x0000001104847547 */ /* 0x000fea000b800000 */
[----:B------:R-:W-:Y:S01]  /*49a0*/  UMOV UR4, 0x40 ;  /* 0x0000004000047882 */ /* 0x000fe20000000000 */
[----:B------:R-:W-:Y:S01]  /*49b0*/  NOP ;  /* 0x0000000000007918 */ /* 0x000fe20000000000 */
[----:B------:R-:W-:Y:S01]  /*49c0*/  ULEA UR4, UR37, UR4, 0x18 ;  /* 0x0000000425047291 */ /* 0x000fe2000f8ec0ff */
[----:B------:R-:W-:Y:S02]  /*49d0*/  UMOV UR5, 0x400 ;  /* 0x0000040000057882 */ /* 0x000fe40000000000 */
[----:B------:R-:W-:-:S06]  /*49e0*/  ULEA UR37, UR37, UR5, 0x18 ;  /* 0x0000000525257291 */ /* 0x000fcc000f8ec0ff */
[----:B------:R-:W1:Y:S02]  /*49f0*/  LDS.U8 R0, [UR4+0x1c] ;  /* 0x00001c04ff007984 */ /* 0x000e640008000000 */
[----:B-1----:R-:W-:-:S13]  /*4a00*/  ISETP.NE.AND P0, PT, R0, RZ, PT ;  /* 0x000000ff0000720c */ /* 0x002fda0003f05270 */
[----:B------:R-:W-:Y:S05]  /*4a10*/  @P0 BRA `(.L_x_98) ;  /* 0x0000000400080947 */ /* 0x000fea0003800000 */
[----:B------:R-:W-:Y:S02]  /*4a20*/  UISETP.NE.U32.AND UP0, UPT, UR9, 0x1, UPT ;  /* 0x000000010900788c */ /* 0x000fe4000bf05070 */
[----:B------:R-:W-:-:S07]  /*4a30*/  UIADD3 UR6, UPT, UPT, UR4, 0x8, URZ ;  /* 0x0000000804067890 */ /* 0x000fce000fffe0ff */
[----:B------:R-:W-:Y:S05]  /*4a40*/  BRA.U !UP0, `(.L_x_99) ;  /* 0x00000001089c7547 */ /* 0x000fea000b800000 */
[----:B------:R-:W-:Y:S01]  /*4a50*/  ELECT P0, URZ, PT ;  /* 0x0000000000ff782f */ /* 0x000fe20003800000 */
[----:B------:R-:W-:-:S12]  /*4a60*/  BSSY B0, `(.L_x_99) ;  /* 0x0000025000007945 */ /* 0x000fd80003800000 */
[----:B------:R-:W-:Y:S05]  /*4a70*/  @!P0 BRA `(.L_x_100) ;  /* 0x00000000008c8947 */ /* 0x000fea0003800000 */
[----:B------:R-:W-:-:S05]  /*4a80*/  UMOV UR5, 0x10 ;  /* 0x0000001000057882 */ /* 0x000fca0000000000 */
[----:B------:R-:W-:Y:S04]  /*4a90*/  DEPBAR.LE SB1, 0x36 ;  /* 0x00009d800000791a */ /* 0x000fe80000000000 */
[----:B------:R-:W1:Y:S02]  /*4aa0*/  UTCATOMSWS.2CTA.FIND_AND_SET.ALIGN UP1, UR5, UR5 ;  /* 0x00000005000575e3 */ /* 0x000e640008220800 */
[----:B-1----:R-:W-:Y:S01]  /*4ab0*/  MOV R11, UR5 ;  /* 0x00000005000b7c02 */ /* 0x002fe20008000f00 */
[----:B------:R-:W-:Y:S06]  /*4ac0*/  BRA.U UP1, `(.L_x_101) ;  /* 0x0000000101187547 */ /* 0x000fec000b800000 */
.L_x_102:
[----:B------:R-:W-:Y:S05]  /*4ad0*/  NANOSLEEP 0x64 ;  /* 0x000000640000795d */ /* 0x000fea0003800000 */
[----:B------:R-:W-:-:S05]  /*4ae0*/  UMOV UR5, 0x10 ;  /* 0x0000001000057882 */ /* 0x000fca0000000000 */
[----:B------:R-:W-:Y:S04]  /*4af0*/  DEPBAR.LE SB1, 0x36 ;  /* 0x00009d800000791a */ /* 0x000fe80000000000 */
[----:B------:R-:W1:Y:S02]  /*4b00*/  UTCATOMSWS.2CTA.FIND_AND_SET.ALIGN UP1, UR5, UR5 ;  /* 0x00000005000575e3 */ /* 0x000e640008220800 */
[----:B-1----:R-:W-:Y:S01]  /*4b10*/  MOV R11, UR5 ;  /* 0x00000005000b7c02 */ /* 0x002fe20008000f00 */
[----:B------:R-:W-:Y:S05]  /*4b20*/  BRA.U !UP1, `(.L_x_102) ;  /* 0xfffffffd09e87547 */ /* 0x000fea000b83ffff */
.L_x_101:
[----:B------:R-:W1:Y:S01]  /*4b30*/  LDS R5, [UR4+0x10] ;  /* 0x00001004ff057984 */ /* 0x000e620008000800 */
[----:B------:R-:W-:Y:S01]  /*4b40*/  IMAD.U32 R3, RZ, RZ, UR37 ;  /* 0x00000025ff037e24 */ /* 0x000fe2000f8e00ff */
[----:B------:R-:W-:-:S03]  /*4b50*/  MOV R2, UR8 ;  /* 0x0000000800027c02 */ /* 0x000fc60008000f00 */
[----:B------:R-:W-:Y:S01]  /*4b60*/  VIADD R3, R3, 0x3a0 ;  /* 0x000003a003037836 */ /* 0x000fe20000000000 */
[----:B-1----:R-:W-:-:S04]  /*4b70*/  SHF.L.U32 R5, R5, 0x1f, RZ ;  /* 0x0000001f05057819 */ /* 0x002fc800000006ff */
[----:B------:R-:W1:Y:S02]  /*4b80*/  SYNCS.PHASECHK.TRANS64.TRYWAIT P0, [UR4+0x8], R5 ;  /* 0x00000805ff0075a7 */ /* 0x000e640008001104 */
[----:B-1----:R-:W-:Y:S05]  /*4b90*/  @P0 BRA `(.L_x_103) ;  /* 0x0000000000080947 */ /* 0x002fea0003800000 */
[----:B------:R-:W1:Y:S02]  /*4ba0*/  SYNCS.PHASECHK.TRANS64.TRYWAIT P0, [UR4+0x8], R5 ;  /* 0x00000805ff0075a7 */ /* 0x000e640008001104 */
[----:B-1----:R-:W-:Y:S05]  /*4bb0*/  @!P0 BRA `(.L_x_104) ;  /* 0x0000005000148947 */ /* 0x002fea0003800000 */
.L_x_103:
[----:B-1----:R-:W-:Y:S01]  /*4bc0*/  HFMA2 R0, -RZ, RZ, 0, 5.9604644775390625e-08 ;  /* 0x00000001ff007431 */ /* 0x002fe200000001ff */
[----:B------:R-:W-:Y:S01]  /*4bd0*/  UPRMT UR5, UR8, 0x654, UR6 ;  /* 0x0000065408057896 */ /* 0x000fe20008000006 */
[----:B------:R-:W-:Y:S01]  /*4be0*/  IMAD.MOV.U32 R6, RZ, RZ, 0xffff ;  /* 0x0000ffffff067424 */ /* 0x000fe200078e00ff */
[----:B------:R-:W-:Y:S01]  /*4bf0*/  PRMT R2, R2, 0x654, R3 ;  /* 0x0000065402027816 */ /* 0x000fe20000000003 */
[----:B------:R-:W-:Y:S02]  /*4c00*/  IMAD.MOV.U32 R4, RZ, RZ, 0x4 ;  /* 0x00000004ff047424 */ /* 0x000fe400078e00ff */
[----:B------:R-:W-:Y:S01]  /*4c10*/  IMAD.SHL.U32 R7, R11, 0x20, RZ ;  /* 0x000000200b077824 */ /* 0x000fe200078e00ff */
[----:B------:R-:W-:Y:S02]  /*4c20*/  MOV R3, UR5 ;  /* 0x0000000500037c02 */ /* 0x000fe40008000f00 */
[-C--:B------:R-:W-:Y:S01]  /*4c30*/  SHF.L.U32 R6, R6, R11.reuse, RZ ;  /* 0x0000000b06067219 */ /* 0x080fe200000006ff */
[----:B------:R1:W-:Y:S01]  /*4c40*/  SYNCS.ARRIVE.TRANS64.RED RZ, [UR5], R4 ;  /* 0x00000004ffff79a7 */ /* 0x0003e20008000405 */
[----:B------:R-:W-:Y:S01]  /*4c50*/  SHF.L.U32 R5, R0, R11, RZ ;  /* 0x0000000b00057219 */ /* 0x000fe200000006ff */
[----:B------:R1:W-:Y:S04]  /*4c60*/  STS [UR37+0x3a0], R7 ;  /* 0x0003a007ff007988 */ /* 0x0003e80008000825 */
[----:B------:R1:W-:Y:S04]  /*4c70*/  STAS [R2.64], R11 ;  /* 0x0000000b02007dbd */ /* 0x0003e8000c0008ff */
[----:B------:R1:W-:Y:S04]  /*4c80*/  ATOMS.OR RZ, [UR4+0x14], R6 ;  /* 0x00001406ffff798c */ /* 0x0003e8000b000004 */
[----:B------:R1:W-:Y:S04]  /*4c90*/  ATOMS.OR RZ, [UR4+0x18], R5 ;  /* 0x00001805ffff798c */ /* 0x0003e8000b000004 */
[----:B------:R1:W-:Y:S02]  /*4ca0*/  ATOMS.XOR RZ, [UR4+0x10], R0 ;  /* 0x00001000ffff798c */ /* 0x0003e4000b800004 */
.L_x_100:
[----:B------:R-:W-:Y:S05]  /*4cb0*/  BSYNC B0 ;  /* 0x0000000000007941 */ /* 0x000fea0003800000 */
.L_x_99:
[----:B------:R-:W-:Y:S05]  /*4cc0*/  BRA.U UP0, `(.L_x_105) ;  /* 0x00000001006c7547 */ /* 0x000fea000b800000 */
[----:B------:R-:W-:-:S03]  /*4cd0*/  UMOV UR5, 0xffffffff ;  /* 0xffffffff00057882 */ /* 0x000fc60000000000 */
[----:B------:R-:W-:Y:S05]  /*4ce0*/  BRA.DIV UR5, `(.L_x_106) ;  /* 0x0000004e05e07947 */ /* 0x000fea000b800000 */
[----:B------:R-:W-:-:S13]  /*4cf0*/  ELECT P6, URZ, PT ;  /* 0x0000000000ff782f */ /* 0x000fda00038c0000 */
.L_x_251:
[----:B------:R-:W-:Y:S05]  /*4d00*/  @!P6 BRA `(.L_x_105) ;  /* 0x00000000005ce947 */ /* 0x000fea0003800000 */
[----:B-1----:R-:W1:Y:S02]  /*4d10*/  LDS R3, [UR4+0x10] ;  /* 0x00001004ff037984 */ /* 0x002e640008000800 */
[----:B-1----:R-:W-:-:S04]  /*4d20*/  SHF.L.U32 R3, R3, 0x1f, RZ ;  /* 0x0000001f03037819 */ /* 0x002fc800000006ff */
[----:B------:R-:W1:Y:S02]  /*4d30*/  SYNCS.PHASECHK.TRANS64.TRYWAIT P0, [UR4+0x8], R3 ;  /* 0x00000803ff0075a7 */ /* 0x000e640008001104 */
[----:B-1----:R-:W-:Y:S05]  /*4d40*/  @P0 BRA `(.L_x_107) ;  /* 0x0000000000080947 */ /* 0x002fea0003800000 */
[----:B------:R-:W1:Y:S02]  /*4d50*/  SYNCS.PHASECHK.TRANS64.TRYWAIT P0, [UR4+0x8], R3 ;  /* 0x00000803ff0075a7 */ /* 0x000e640008001104 */
[----:B-1----:R-:W-:Y:S05]  /*4d60*/  @!P0 BRA `(.L_x_108) ;  /* 0x0000004c00e08947 */ /* 0x002fea0003800000 */
.L_x_107:
[----:B------:R-:W2:Y:S01]  /*4d70*/  LDS R5, [UR37+0x3a0] ;  /* 0x0003a025ff057984 */ /* 0x000ea20008000800 */
[----:B-1----:R-:W-:Y:S02]  /*4d80*/  HFMA2 R0, -RZ, RZ, 0, 5.9604644775390625e-08 ;  /* 0x00000001ff007431 */ /* 0x002fe400000001ff */
[----:B------:R-:W-:Y:S01]  /*4d90*/  IMAD.MOV.U32 R2, RZ, RZ, 0xffff ;  /* 0x0000ffffff027424 */ /* 0x000fe200078e00ff */
[----:B------:R-:W-:Y:S01]  /*4da0*/  UPRMT UR5, UR8, 0x654, UR6 ;  /* 0x0000065408057896 */ /* 0x000fe20008000006 */
[----:B--2---:R-:W-:-:S03]  /*4db0*/  IMAD.SHL.U32 R3, R5, 0x20, RZ ;  /* 0x0000002005037824 */ /* 0x004fc600078e00ff */
[-C--:B------:R-:W-:Y:S02]  /*4dc0*/  SHF.L.U32 R2, R2, R5.reuse, RZ ;  /* 0x0000000502027219 */ /* 0x080fe400000006ff */
[----:B------:R-:W-:Y:S01]  /*4dd0*/  SHF.L.U32 R5, R0, R5, RZ ;  /* 0x0000000500057219 */ /* 0x000fe200000006ff */
[----:B------:R2:W-:Y:S04]  /*4de0*/  STS [UR37+0x3a0], R3 ;  /* 0x0003a003ff007988 */ /* 0x0005e80008000825 */
[----:B------:R2:W-:Y:S04]  /*4df0*/  ATOMS.OR RZ, [UR4+0x14], R2 ;  /* 0x00001402ffff798c */ /* 0x0005e8000b000004 */
[----:B------:R2:W-:Y:S01]  /*4e00*/  ATOMS.OR RZ, [UR4+0x18], R5 ;  /* 0x00001805ffff798c */ /* 0x0005e2000b000004 */
[----:B------:R-:W-:Y:S03]  /*4e10*/  SYNCS.ARRIVE.TRANS64.RED.A1T0 RZ, [UR5], RZ ;  /* 0x000000ffffff79a7 */ /* 0x000fe60008100405 */
[----:B------:R2:W-:Y:S01]  /*4e20*/  ATOMS.XOR RZ, [UR4+0x10], R0 ;  /* 0x00001000ffff798c */ /* 0x0005e2000b800004 */
[----:B------:R-:W-:Y:S05]  /*4e30*/  BRA `(.L_x_105) ;  /* 0x0000000000107947 */ /* 0x000fea0003800000 */
.L_x_98:
[----:B------:R-:W-:Y:S02]  /*4e40*/  MOV R0, 0xffffffff ;  /* 0xffffffff00007802 */ /* 0x000fe40000000f00 */
[----:B------:R-:W-:-:S03]  /*4e50*/  MOV R2, 0x4e80 ;  /* 0x00004e8000027802 */ /* 0x000fc60000000f00 */
[----:B------:R1:W-:Y:S04]  /*4e60*/  STS [UR37+0x3a0], R0 ;  /* 0x0003a000ff007988 */ /* 0x0003e80008000825 */
[----:B-1---5:R-:W-:Y:S05]  /*4e70*/  CALL.REL.NOINC `($__internal_1_$__cuda_sm10x_tcgen05_guardrail_trap_phase_invalid_during_alloc) ;  /* 0x0000005000e87944 */ /* 0x022fea0003c00000 */
.L_x_105:
[----:B------:R-:W-:Y:S05]  /*4e80*/  WARPSYNC.ALL ;  /* 0x0000000000007948 */ /* 0x000fea0003800000 */
[----:B------:R-:W3:Y:S01]  /*4e90*/  S2UR UR11, SR_CgaCtaId ;  /* 0x00000000000b79c3 */ /* 0x000ee20000008800 */
[----:B------:R-:W-:Y:S01]  /*4ea0*/  UMOV UR4, 0x400 ;  /* 0x0000040000047882 */ /* 0x000fe20000000000 */
[----:B------:R-:W-:-:S06]  /*4eb0*/  NOP ;  /* 0x0000000000007918 */ /* 0x000fcc0000000000 */
[----:B------:R-:W-:Y:S06]  /*4ec0*/  BAR.ARV 0x6, 0xa0 ;  /* 0x0182800000007b1d */ /* 0x000fec0000002000 */
[----:B------:R-:W4:Y:S01]  /*4ed0*/  LDCU UR5, c[0x0][0x38c] ;  /* 0x00007180ff0577ac */ /* 0x000f220008000800 */
[----:B------:R-:W-:Y:S02]  /*4ee0*/  LOP3.LUT R9, R9, 0xffff, RZ, 0xc0, !PT ;  /* 0x0000ffff09097812 */ /* 0x000fe400078ec0ff */
[----:B-12---:R-:W-:Y:S02]  /*4ef0*/  CS2R R2, SRZ ;  /* 0x0000000000027805 */ /* 0x006fe4000001ff00 */
[----:B------:R-:W-:Y:S01]  /*4f00*/  LOP3.LUT R8, R8, 0xffff, RZ, 0xc0, !PT ;  /* 0x0000ffff08087812 */ /* 0x000fe200078ec0ff */
[----:B------:R-:W-:Y:S01]  /*4f10*/  UMOV UR16, URZ ;  /* 0x000000ff00107c82 */ /* 0x000fe20008000000 */
[----:B------:R-:W-:Y:S01]  /*4f20*/  R2UR UR13, R9 ;  /* 0x00000000090d72ca */ /* 0x000fe200000e0000 */
[----:B------:R-:W-:Y:S01]  /*4f30*/  IMAD.MOV.U32 R9, RZ, RZ, 0x1 ;  /* 0x00000001ff097424 */ /* 0x000fe200078e00ff */
[----:B------:R-:W-:Y:S01]  /*4f40*/  R2UR UR12, R8 ;  /* 0x00000000080c72ca */ /* 0x000fe200000e0000 */
[----:B------:R-:W-:Y:S01]  /*4f50*/  IMAD.MOV.U32 R8, RZ, RZ, RZ ;  /* 0x000000ffff087224 */ /* 0x000fe200078e00ff */
[----:B------:R-:W-:Y:S01]  /*4f60*/  UMOV UR15, URZ ;  /* 0x000000ff000f7c82 */ /* 0x000fe20008000000 */
[----:B---3--:R-:W-:-:S02]  /*4f70*/  ULEA UR11, UR11, UR4, 0x18 ;  /* 0x000000040b0b7291 */ /* 0x008fc4000f8ec0ff */
[----:B------:R-:W-:Y:S02]  /*4f80*/  UISETP.NE.AND UP2, UPT, UR9, URZ, UPT ;  /* 0x000000ff0900728c */ /* 0x000fe4000bf45270 */
[----:B------:R-:W-:Y:S02]  /*4f90*/  UIADD3 UR14, UPT, UPT, UR11, 0x3480, URZ ;  /* 0x000034800b0e7890 */ /* 0x000fe4000fffe0ff */
[----:B------:R-:W-:Y:S02]  /*4fa0*/  UIADD3 UR4, UPT, UPT, UR11, 0x30480, URZ ;  /* 0x000304800b047890 */ /* 0x000fe4000fffe0ff */
[----:B----4-:R-:W-:Y:S01]  /*4fb0*/  UIADD3 UR5, UPT, UPT, UR5, 0x1f, URZ ;  /* 0x0000001f05057890 */ /* 0x010fe2000fffe0ff */
[----:B------:R-:W1:Y:S01]  /*4fc0*/  LDS R0, [UR11+0x3a0] ;  /* 0x0003a00bff007984 */ /* 0x000e620008000800 */
[----:B------:R-:W-:Y:S02]  /*4fd0*/  USHF.R.U32.HI UR14, URZ, 0x4, UR14 ;  /* 0x00000004ff0e7899 */ /* 0x000fe4000801160e */
[----:B------:R-:W-:-:S02]  /*4fe0*/  USHF.R.S32.HI UR10, URZ, 0x1f, UR5 ;  /* 0x0000001fff0a7899 */ /* 0x000fc40008011405 */
[----:B------:R-:W-:Y:S02]  /*4ff0*/  USHF.R.U32.HI UR4, URZ, 0x4, UR4 ;  /* 0x00000004ff047899 */ /* 0x000fe40008011604 */
[----:B------:R-:W-:Y:S02]  /*5000*/  ULEA.HI UR10, UR10, UR5, URZ, 0x5 ;  /* 0x000000050a0a7291 */ /* 0x000fe4000f8f28ff */
[----:B------:R-:W-:Y:S02]  /*5010*/  ULOP3.LUT UR14, UR14, 0x3fff, URZ, 0xc0, !UPT ;  /* 0x00003fff0e0e7892 */ /* 0x000fe4000f8ec0ff */
[----:B------:R-:W-:Y:S02]  /*5020*/  USHF.R.S32.HI UR10, URZ, 0x5, UR10 ;  /* 0x00000005ff0a7899 */ /* 0x000fe4000801140a */
[----:B------:R-:W-:Y:S02]  /*5030*/  ULOP3.LUT UR4, UR4, 0x3fff, URZ, 0xc0, !UPT ;  /* 0x00003fff04047892 */ /* 0x000fe4000f8ec0ff */
[----:B------:R-:W-:-:S02]  /*5040*/  UISETP.LT.AND UP0, UPT, UR10, 0x1, UPT ;  /* 0x000000010a00788c */ /* 0x000fc4000bf01270 */
[----:B------:R-:W-:Y:S02]  /*5050*/  ULOP3.LUT UR14, UR14, 0x10000, URZ, 0xfc, !UPT ;  /* 0x000100000e0e7892 */ /* 0x000fe4000f8efcff */
[----:B------:R-:W-:Y:S02]  /*5060*/  ULOP3.LUT UR4, UR4, 0x10000, URZ, 0xfc, !UPT ;  /* 0x0001000004047892 */ /* 0x000fe4000f8efcff */
[----:B------:R-:W-:Y:S01]  /*5070*/  USEL UR23, UR10, 0x1, !UP0 ;  /* 0x000000010a177887 */ /* 0x000fe2000c000000 */
[----:B------:R-:W-:Y:S01]  /*5080*/  UMOV UR22, URZ ;  /* 0x000000ff00167c82 */ /* 0x000fe20008000000 */
[----:B------:R-:W-:Y:S01]  /*5090*/  UMOV UR26, 0x0 ;  /* 0x00000000001a7882 */ /* 0x000fe20000000000 */
[----:B------:R-:W-:Y:S01]  /*50a0*/  UMOV UR27, 0x100c0010 ;  /* 0x100c0010001b7882 */ /* 0x000fe20000000000 */
[----:B-1----:R-:W-:-:S15]  /*50b0*/  R2UR UR17, R0 ;  /* 0x00000000001172ca */ /* 0x002fde00000e0000 */
.L_x_116:
[C---:B------:R-:W-:Y:S02]  /*50c0*/  LEA R0, R8.reuse, UR11, 0x3 ;  /* 0x0000000b08007c11 */ /* 0x040fe4000f8e18ff */
[----:B------:R-:W-:Y:S02]  /*50d0*/  SHF.L.U32 R5, R3, 0x1f, RZ ;  /* 0x0000001f03057819 */ /* 0x000fe400000006ff */
[----:B------:R-:W-:Y:S02]  /*50e0*/  LEA R4, R8, UR11, 0x4 ;  /* 0x0000000b08047c11 */ /* 0x000fe4000f8e20ff */
[----:B------:R-:W1:Y:S02]  /*50f0*/  SYNCS.PHASECHK.TRANS64.TRYWAIT P0, [R0+URZ+0x2f0], R5 ;  /* 0x0002f005000075a7 */ /* 0x000e6400080011ff */
[----:B-1-34-:R-:W-:Y:S05]  /*5100*/  @!P0 BRA `(.L_x_109) ;  /* 0x0000004c00108947 */ /* 0x01afea0003800000 */
.L_x_252:
[----:B-1----:R-:W1:Y:S01]  /*5110*/  LDS.128 R4, [R4+0x380] ;  /* 0x0003800004047984 */ /* 0x002e620000000c00 */
[----:B------:R-:W-:Y:S02]  /*5120*/  VIADD R0, R0, 0x300 ;  /* 0x0000030000007836 */ /* 0x000fe40000000000 */
[----:B------:R-:W-:Y:S01]  /*5130*/  VIADD R8, R8, 0x1 ;  /* 0x0000000108087836 */ /* 0x000fe20000000000 */
[----:B------:R-:W-:Y:S01]  /*5140*/  @!PT LDS RZ, [RZ] ;  /* 0x00000000fffff984 */ /* 0x000fe20000000800 */
[----:B------:R-:W-:Y:S01]  /*5150*/  @!PT LDS RZ, [RZ] ;  /* 0x00000000fffff984 */ /* 0x000fe20000000800 */
[----:B------:R-:W-:Y:S01]  /*5160*/  @!PT LDS RZ, [RZ] ;  /* 0x00000000fffff984 */ /* 0x000fe20000000800 */
[----:B------:R-:W-:Y:S01]  /*5170*/  @!PT LDS RZ, [RZ] ;  /* 0x00000000fffff984 */ /* 0x000fe20000000800 */
[----:B------:R2:W-:Y:S06]  /*5180*/  MEMBAR.ALL.CTA ;  /* 0x0000000000007992 */ /* 0x0005ec0000008000 */
[----:B--2---:R-:W2:Y:S01]  /*5190*/  FENCE.VIEW.ASYNC.S ;  /* 0x00000000000073c6 */ /* 0x004ea20000000000 */
[----:B------:R-:W-:-:S04]  /*51a0*/  PRMT R0, RZ, 0x654, R0 ;  /* 0x00000654ff007816 */ /* 0x000fc80000000000 */
[----:B--2---:R2:W-:Y:S01]  /*51b0*/  SYNCS.ARRIVE.TRANS64.RED.A1T0 RZ, [R0+URZ], RZ ;  /* 0x000000ff00ff79a7 */ /* 0x0045e200081004ff */
[----:B-1----:R-:W-:Y:S01]  /*51c0*/  LOP3.LUT P1, RZ, R6, 0x1, RZ, 0xc0, !PT ;  /* 0x0000000106ff7812 */ /* 0x002fe2000782c0ff */
[----:B--2---:R-:W-:-:S12]  /*51d0*/  BRA.U UP2, `(.L_x_110) ;  /* 0x0000000102cc7547 */ /* 0x004fd8000b800000 */
[----:B------:R-:W1:Y:S01]  /*51e0*/  LDCU UR5, c[0x0][0x38c] ;  /* 0x00007180ff0577ac */ /* 0x000e620008000800 */
[----:B------:R-:W-:Y:S02]  /*51f0*/  PLOP3.LUT P2, PT, PT, PT, PT, 0x80, 0x8 ;  /* 0x000000000008781c */ /* 0x000fe40003f4f070 */
[----:B------:R-:W-:Y:S01]  /*5200*/  SHF.L.U32 R5, R9, 0x1f, RZ ;  /* 0x0000001f09057819 */ /* 0x000fe200000006ff */
[----:B------:R-:W-:Y:S02]  /*5210*/  ULEA UR19, UR16, UR11, 0x3 ;  /* 0x0000000b10137291 */ /* 0x000fe4000f8e18ff */
[----:B-1----:R-:W-:-:S06]  /*5220*/  UISETP.GE.AND UP0, UPT, UR5, 0x1, UPT ;  /* 0x000000010500788c */ /* 0x002fcc000bf06270 */
[----:B------:R-:W-:-:S05]  /*5230*/  PLOP3.LUT P0, PT, PT, PT, UP0, 0x80, 0x8 ;  /* 0x000000000008781c */ /* 0x000fca0003f0f008 */
[----:B------:R-:W-:-:S08]  /*5240*/  @UP0 ULEA UR5, UR15, UR11, 0x3 ;  /* 0x0000000b0f050291 */ /* 0x000fd0000f8e18ff */
[----:B------:R-:W-:-:S04]  /*5250*/  @P0 SHF.L.U32 R0, R2, 0x1f, RZ ;  /* 0x0000001f02000819 */ /* 0x000fc800000006ff */
[----:B------:R1:W2:Y:S01]  /*5260*/  @P0 SYNCS.PHASECHK.TRANS64.TRYWAIT P2, [UR5], R0 ;  /* 0x00000000ff0005a7 */ /* 0x0002a20008041105 */
[----:B------:R-:W3:Y:S02]  /*5270*/  SYNCS.PHASECHK.TRANS64.TRYWAIT P0, [UR19+0x330], R5 ;  /* 0x00033005ff0075a7 */ /* 0x000ee40008001113 */
[----:B-123--:R-:W-:Y:S05]  /*5280*/  @!P0 BRA `(.L_x_111) ;  /* 0x0000004800c48947 */ /* 0x00efea0003800000 */
.L_x_254:
[----:B------:R-:W-:Y:S01]  /*5290*/  UMOV UR21, UR22 ;  /* 0x0000001600157c82 */ /* 0x000fe20008000000 */
[----:B------:R-:W-:Y:S05]  /*52a0*/  BRA.U !UP0, `(.L_x_112) ;  /* 0x0000000108887547 */ /* 0x000fea000b800000 */
[----:B------:R-:W-:Y:S02]  /*52b0*/  UIADD3 UR21, UPT, UPT, UR23, UR22, URZ ;  /* 0x0000001617157290 */ /* 0x000fe4000fffe0ff */
[----:B------:R-:W-:Y:S02]  /*52c0*/  UIMAD UR18, UR16, 0x30, UR17 ;  /* 0x00000030101278a4 */ /* 0x000fe4000f8e0211 */
[----:B------:R-:W-:Y:S01]  /*52d0*/  UPLOP3.LUT UP3, UPT, UPT, UPT, UPT, 0x40, 0x4 ;  /* 0x000000000004789c */ /* 0x000fe20003f6e870 */
[----:B------:R-:W-:Y:S01]  /*52e0*/  UMOV UR20, UR10 ;  /* 0x0000000a00147c82 */ /* 0x000fe20008000000 */
[----:B------:R-:W-:-:S09]  /*52f0*/  UMOV UR5, UR15 ;  /* 0x0000000f00057c82 */ /* 0x000fd20008000000 */
.L_x_115:
[----:B--2---:R-:W-:Y:S01]  /*5300*/  ULEA UR7, UR5, UR11, 0x3 ;  /* 0x0000000b05077291 */ /* 0x004fe2000f8e18ff */
[----:B---3--:R-:W-:Y:S11]  /*5310*/  @P2 BRA `(.L_x_113) ;  /* 0x00000000000c2947 */ /* 0x008ff60003800000 */
[----:B-1----:R-:W-:Y:S04]  /*5320*/  SHF.L.U32 R5, R2, 0x1f, RZ ;  /* 0x0000001f02057819 */ /* 0x002fe800000006ff */
[----:B------:R-:W1:Y:S02]  /*5330*/  SYNCS.PHASECHK.TRANS64.TRYWAIT P0, [UR7], R5 ;  /* 0x00000005ff0075a7 */ /* 0x000e640008001107 */
[----:B-1----:R-:W-:Y:S05]  /*5340*/  @!P0 BRA `(.L_x_114) ;  /* 0x0000004800ac8947 */ /* 0x002fea0003800000 */
.L_x_113:
[----:B------:R-:W-:Y:S01]  /*5350*/  UISETP.NE.AND UP0, UPT, UR20, 0x1, UPT ;  /* 0x000000011400788c */ /* 0x000fe2000bf05270 */
[----:B------:R-:W-:Y:S01]  /*5360*/  PLOP3.LUT P2, PT, PT, PT, PT, 0x80, 0x8 ;  /* 0x000000000008781c */ /* 0x000fe20003f4f070 */
[----:B------:R-:W-:Y:S02]  /*5370*/  UIADD3 UR15, UPT, UPT, UR5, 0x1, URZ ;  /* 0x00000001050f7890 */ /* 0x000fe4000fffe0ff */
[----:B------:R-:W-:Y:S02]  /*5380*/  UIMAD UR6, UR5, 0x30, UR4 ;  /* 0x00000030050678a4 */ /* 0x000fe4000f8e0204 */
[----:B------:R-:W-:Y:S01]  /*5390*/  UISETP.NE.AND UP1, UPT, UR15, 0x2d, UPT ;  /* 0x0000002d0f00788c */ /* 0x000fe2000bf25270 */
[----:B------:R-:W-:Y:S01]  /*53a0*/  PLOP3.LUT P0, PT, PT, PT, UP0, 0x80, 0x8 ;  /* 0x000000000008781c */ /* 0x000fe20003f0f008 */
[----:B------:R-:W-:Y:S02]  /*53b0*/  ULEA UR28, UR5, UR14, 0x8 ;  /* 0x0000000e051c7291 */ /* 0x000fe4000f8e40ff */
[----:B------:R-:W-:Y:S02]  /*53c0*/  USEL UR25, URZ, 0x1, UP1 ;  /* 0x00000001ff197887 */ /* 0x000fe40008800000 */
[----:B------:R-:W-:Y:S01]  /*53d0*/  USEL UR15, UR15, URZ, UP1 ;  /* 0x000000ff0f0f7287 */ /* 0x000fe20008800000 */
[----:B------:R-:W-:Y:S01]  /*53e0*/  UMOV UR29, 0xc0004010 ;  /* 0xc0004010001d7882 */ /* 0x000fe20000000000 */
[----:B------:R-:W-:Y:S02]  /*53f0*/  UIADD3 UR22, UPT, UPT, UR22, 0x1, URZ ;  /* 0x0000000116167890 */ /* 0x000fe4000fffe0ff */
[----:B------:R-:W-:Y:S01]  /*5400*/  LOP3.LUT R2, R2, UR25, RZ, 0x3c, !PT ;  /* 0x0000001902027c12 */ /* 0x000fe2000f8e3cff */
[----:B------:R-:W-:Y:S02]  /*5410*/  @UP0 ULEA UR24, UR15, UR11, 0x3 ;  /* 0x0000000b0f180291 */ /* 0x000fe4000f8e18ff */
[----:B------:R-:W-:Y:S01]  /*5420*/  UISETP.NE.AND UP0, UPT, UR22, UR21, UPT ;  /* 0x000000151600728c */ /* 0x000fe2000bf05270 */
[----:B-1----:R-:W-:Y:S01]  /*5430*/  @P0 SHF.L.U32 R0, R2, 0x1f, RZ ;  /* 0x0000001f02000819 */ /* 0x002fe200000006ff */
[----:B------:R-:W-:Y:S01]  /*5440*/  UIADD3 UR20, UPT, UPT, UR20, -0x1, URZ ;  /* 0xffffffff14147890 */ /* 0x000fe2000fffe0ff */
[----:B------:R-:W-:Y:S04]  /*5450*/  UMOV UR5, UR15 ;  /* 0x0000000f00057c82 */ /* 0x000fe80008000000 */
[----:B------:R2:W3:Y:S01]  /*5460*/  @P0 SYNCS.PHASECHK.TRANS64.TRYWAIT P2, [UR24], R0 ;  /* 0x00000000ff0005a7 */ /* 0x0004e20008041118 */
[----:B------:R-:W-:Y:S03]  /*5470*/  UIADD3 UR24, UPT, UPT, UR7, 0x168, URZ ;  /* 0x0000016807187890 */ /* 0x000fe6000fffe0ff */
[----:B------:R-:W-:Y:S02]  /*5480*/  UMOV UR7, 0xc0004010 ;  /* 0xc000401000077882 */ /* 0x000fe40000000000 */
[----:B------:R2:W-:Y:S01]  /*5490*/  UTCQMMA.2CTA gdesc[UR28], gdesc[UR6], tmem[UR18], tmem[UR26], idesc[UR27], UP3 ;  /* 0x00ff1a061c0075ea */ /* 0x0005e20009a00312 */
[----:B------:R-:W-:Y:S03]  /*54a0*/  UPLOP3.LUT UP3, UPT, UPT, UPT, UPT, 0x80, 0x8 ;  /* 0x000000000008789c */ /* 0x000fe60003f6f070 */
[----:B------:R2:W-:Y:S01]  /*54b0*/  UTCBAR.2CTA.MULTICAST [UR24], URZ, UR13 ;  /* 0x000000ff180073e9 */ /* 0x0005e2000820080d */
[----:B------:R-:W-:Y:S07]  /*54c0*/  BRA.U UP0, `(.L_x_115) ;  /* 0xfffffffd008c7547 */ /* 0x000fee000b83ffff */
.L_x_112:
[----:B------:R-:W-:Y:S01]  /*54d0*/  UIADD3 UR19, UPT, UPT, UR19, 0x310, URZ ;  /* 0x0000031013137890 */ /* 0x000fe2000fffe0ff */
[----:B------:R-:W-:-:S08]  /*54e0*/  UMOV UR22, UR21 ;  /* 0x0000001500167c82 */ /* 0x000fd00008000000 */
[----:B------:R4:W-:Y:S01]  /*54f0*/  UTCBAR.2CTA.MULTICAST [UR19], URZ, UR12 ;  /* 0x000000ff130073e9 */ /* 0x0009e2000820080c */
[----:B------:R-:W-:Y:S02]  /*5500*/  NOP ;  /* 0x0000000000007918 */ /* 0x000fe40000000000 */
.L_x_110:
[----:B------:R-:W-:Y:S01]  /*5510*/  UIADD3 UR16, UPT, UPT, UR16, 0x1, URZ ;  /* 0x0000000110107890 */ /* 0x000fe2000fffe0ff */
[----:B------:R-:W-:-:S03]  /*5520*/  ISETP.NE.AND P0, PT, R8, 0x2, PT ;  /* 0x000000020800780c */ /* 0x000fc60003f05270 */
[----:B------:R-:W-:Y:S01]  /*5530*/  UISETP.NE.AND UP0, UPT, UR16, 0x4, UPT ;  /* 0x000000041000788c */ /* 0x000fe2000bf05270 */
[----:B-12---:R-:W-:Y:S02]  /*5540*/  SEL R0, RZ, 0x1, P0 ;  /* 0x00000001ff007807 */ /* 0x006fe40000000000 */
[----:B------:R-:W-:Y:S01]  /*5550*/  SEL R8, R8, RZ, P0 ;  /* 0x000000ff08087207 */ /* 0x000fe20000000000 */
[----:B------:R-:W-:Y:S01]  /*5560*/  USEL UR5, URZ, 0x1, UP0 ;  /* 0x00000001ff057887 */ /* 0x000fe20008000000 */
[----:B------:R-:W-:Y:S01]  /*5570*/  LOP3.LUT R3, R3, R0, RZ, 0x3c, !PT ;  /* 0x0000000003037212 */ /* 0x000fe200078e3cff */
[----:B------:R-:W-:-:S04]  /*5580*/  USEL UR16, UR16, URZ, UP0 ;  /* 0x000000ff10107287 */ /* 0x000fc80008000000 */
[----:B------:R-:W-:Y:S01]  /*5590*/  LOP3.LUT R9, R9, UR5, RZ, 0x3c, !PT ;  /* 0x0000000509097c12 */ /* 0x000fe2000f8e3cff */
[----:B------:R-:W-:Y:S07]  /*55a0*/  @P1 BRA `(.L_x_116) ;  /* 0xfffffff800c41947 */ /* 0x000fee000383ffff */
[----:B------:R-:W1:Y:S01]  /*55b0*/  S2UR UR4, SR_CgaCtaId ;  /* 0x00000000000479c3 */ /* 0x000e620000008800 */
[----:B------:R-:W-:Y:S01]  /*55c0*/  ELECT P0, URZ, PT ;  /* 0x0000000000ff782f */ /* 0x000fe20003800000 */
[----:B------:R-:W-:Y:S01]  /*55d0*/  HFMA2 R0, -RZ, RZ, 0, 5.9604644775390625e-08 ;  /* 0x00000001ff007431 */ /* 0x000fe200000001ff */
[----:B------:R-:W-:-:S05]  /*55e0*/  UMOV UR5, 0x40 ;  /* 0x0000004000057882 */ /* 0x000fca0000000000 */
[----:B------:R-:W-:Y:S01]  /*55f0*/  UVIRTCOUNT.DEALLOC.SMPOOL 0x80 ;  /* 0x000000800000784c */ /* 0x000fe20000000000 */
[----:B------:R-:W-:Y:S02]  /*5600*/  UISETP.NE.AND UP0, UPT, UR9, URZ, UPT ;  /* 0x000000ff0900728c */ /* 0x000fe4000bf05270 */
[----:B-1----:R-:W-:-:S09]  /*5610*/  ULEA UR4, UR4, UR5, 0x18 ;  /* 0x0000000504047291 */ /* 0x002fd2000f8ec0ff */
[----:B------:R1:W-:Y:S01]  /*5620*/  @P0 STS.U8 [UR4+0x1c], R0 ;  /* 0x00001c00ff000988 */ /* 0x0003e20008000004 */
[----:B------:R-:W-:Y:S05]  /*5630*/  BRA.U UP0, `(.L_x_117) ;  /* 0x0000000100a07547 */ /* 0x000fea000b800000 */
[----:B------:R-:W-:Y:S01]  /*5640*/  UIADD3 UR5, UPT, UPT, UR11, 0x330, URZ ;  /* 0x000003300b057890 */ /* 0x000fe2000fffe0ff */
[----:B------:R-:W-:-:S03]  /*5650*/  SHF.L.U32 R3, R9, 0x1f, RZ ;  /* 0x0000001f09037819 */ /* 0x000fc600000006ff */
[----:B------:R-:W-:-:S09]  /*5660*/  ULEA UR6, UR16, UR5, 0x3 ;  /* 0x0000000510067291 */ /* 0x000fd2000f8e18ff */
[----:B------:R-:W2:Y:S02]  /*5670*/  SYNCS.PHASECHK.TRANS64.TRYWAIT P0, [UR6], R3 ;  /* 0x00000003ff0075a7 */ /* 0x000ea40008001106 */
[----:B--2---:R-:W-:Y:S05]  /*5680*/  @!P0 BRA `(.L_x_118) ;  /* 0x0000004400f48947 */ /* 0x004fea0003800000 */
.L_x_257:
        /* <DEDUP_REMOVED lines=9> */
.L_x_259:
        /* <DEDUP_REMOVED lines=9> */
.L_x_261:
[----:B------:R-:W-:-:S04]  /*57b0*/  UIADD3 UR7, UPT, UPT, UR7, 0x1, URZ ;  /* 0x0000000107077890 */ /* 0x000fc8000fffe0ff */
[----:B------:R-:W-:-:S04]  /*57c0*/  UISETP.NE.AND UP1, UPT, UR7, 0x4, UPT ;  /* 0x000000040700788c */ /* 0x000fc8000bf25270 */
[----:B------:R-:W-:Y:S02]  /*57d0*/  USEL UR6, URZ, 0x1, UP1 ;  /* 0x00000001ff067887 */ /* 0x000fe40008800000 */
[----:B------:R-:W-:-:S04]  /*57e0*/  USEL UR7, UR7, URZ, UP1 ;  /* 0x000000ff07077287 */ /* 0x000fc80008800000 */
[----:B------:R-:W-:Y:S01]  /*57f0*/  ULEA UR7, UR7, UR5, 0x3 ;  /* 0x0000000507077291 */ /* 0x000fe2000f8e18ff */
[----:B-1----:R-:W-:-:S04]  /*5800*/  LOP3.LUT R3, R2, UR6, RZ, 0x3c, !PT ;  /* 0x0000000602037c12 */ /* 0x002fc8000f8e3cff */
[----:B------:R-:W-:Y:S01]  /*5810*/  SHF.L.U32 R3, R3, 0x1f, RZ ;  /* 0x0000001f03037819 */ /* 0x000fe200000006ff */
[----:B------:R-:W-:-:S04]  /*5820*/  IMAD.U32 R0, RZ, RZ, UR7 ;  /* 0x00000007ff007e24 */ /* 0x000fc8000f8e00ff */
[----:B------:R1:W2:Y:S03]  /*5830*/  SYNCS.PHASECHK.TRANS64.TRYWAIT P0, [R0+URZ], R3 ;  /* 0x00000003000075a7 */ /* 0x0002a600080011ff */
[----:B--2---:R-:W-:Y:S05]  /*5840*/  @!P0 NANOSLEEP.SYNCS 0x989680 ;  /* 0x009896800000895d */ /* 0x004fea0003900000 */
[----:B------:R-:W2:Y:S02]  /*5850*/  @!P0 SYNCS.PHASECHK.TRANS64 P0, [R0+URZ], R3 ;  /* 0x00000003000085a7 */ /* 0x000ea400080010ff */
[----:B--2---:R-:W-:Y:S05]  /*5860*/  @P0 BRA `(.L_x_121) ;  /* 0x0000000000200947 */ /* 0x004fea0003800000 */
.L_x_122:
[----:B--2---:R2:W1:Y:S02]  /*5870*/  SYNCS.PHASECHK.TRANS64.TRYWAIT P0, [R0+URZ], R3 ;  /* 0x00000003000075a7 */ /* 0x00446400080011ff */
[----:B-1----:R-:W-:Y:S05]  /*5880*/  @!P0 NANOSLEEP.SYNCS 0x989680 ;  /* 0x009896800000895d */ /* 0x002fea0003900000 */
[----:B------:R-:W1:Y:S02]  /*5890*/  @!P0 SYNCS.PHASECHK.TRANS64 P0, [R0+URZ], R3 ;  /* 0x00000003000085a7 */ /* 0x000e6400080010ff */
[----:B-1----:R-:W-:Y:S05]  /*58a0*/  @!P0 BRA `(.L_x_122) ;  /* 0xfffffffc00f08947 */ /* 0x002fea000383ffff */
[----:B------:R-:W-:Y:S05]  /*58b0*/  BRA `(.L_x_121) ;  /* 0x00000000000c7947 */ /* 0x000fea0003800000 */
.L_x_117:
[----:B------:R-:W-:-:S04]  /*58c0*/  UIADD3 UR5, UPT, UPT, UR11, 0x370, URZ ;  /* 0x000003700b057890 */ /* 0x000fc8000fffe0ff */
[----:B------:R-:W-:-:S09]  /*58d0*/  UPRMT UR5, UR8, 0x654, UR5 ;  /* 0x0000065408057896 */ /* 0x000fd20008000005 */
[----:B------:R-:W-:Y:S03]  /*58e0*/  SYNCS.ARRIVE.TRANS64.RED.A1T0 RZ, [UR5], RZ ;  /* 0x000000ffffff79a7 */ /* 0x000fe60008100405 */
.L_x_121:
[----:B-12---:R-:W-:Y:S01]  /*58f0*/  SHF.L.U32 R3, RZ, 0x1f, RZ ;  /* 0x0000001fff037819 */ /* 0x006fe200000006ff */
[----:B------:R-:W-:Y:S01]  /*5900*/  UIADD3 UR5, UPT, UPT, UR11, 0x370, URZ ;  /* 0x000003700b057890 */ /* 0x000fe2000fffe0ff */
[----:B------:R-:W-:Y:S02]  /*5910*/  PLOP3.LUT P0, PT, PT, PT, UP0, 0x80, 0x8 ;  /* 0x000000000008781c */ /* 0x000fe40003f0f008 */
[----:B------:R-:W1:Y:S02]  /*5920*/  SYNCS.PHASECHK.TRANS64.TRYWAIT P1, [UR11+0x370], R3 ;  /* 0x00037003ff0075a7 */ /* 0x000e64000802110b */
[----:B-1----:R-:W-:Y:S09]  /*5930*/  @!P1 BRA `(.L_x_123) ;  /* 0x0000004400909947 */ /* 0x002ff20003800000 */
.L_x_263:
[----:B------:R-:W-:Y:S02]  /*5940*/  @!UP0 UPRMT UR5, UR8, 0x654, UR5 ;  /* 0x0000065408058896 */ /* 0x000fe40008000005 */
[----:B------:R-:W-:Y:S01]  /*5950*/  ULOP3.LUT UR6, UR17, 0xffff, URZ, 0xc0, !UPT ;  /* 0x0000ffff11067892 */ /* 0x000fe2000f8ec0ff */
[----:B------:R-:W-:-:S03]  /*5960*/  UMOV UR8, 0xffff ;  /* 0x0000ffff00087882 */ /* 0x000fc60000000000 */
[----:B------:R-:W-:-:S03]  /*5970*/  USHF.R.U32.HI UR6, URZ, 0x5, UR6 ;  /* 0x00000005ff067899 */ /* 0x000fc60008011606 */
[----:B------:R-:W-:Y:S01]  /*5980*/  @!P0 SYNCS.ARRIVE.TRANS64.RED.A1T0 RZ, [UR5], RZ ;  /* 0x000000ffffff89a7 */ /* 0x000fe20008100405 */
[----:B------:R-:W-:Y:S01]  /*5990*/  NOP ;  /* 0x0000000000007918 */ /* 0x000fe20000000000 */
[----:B-1----:R-:W1:Y:S01]  /*59a0*/  LDS R0, [UR4+0x14] ;  /* 0x00001404ff007984 */ /* 0x002e620008000800 */
[----:B------:R-:W-:Y:S01]  /*59b0*/  USHF.L.U32 UR8, UR8, UR6, URZ ;  /* 0x0000000608087299 */ /* 0x000fe200080006ff */
[----:B------:R-:W-:Y:S02]  /*59c0*/  UMOV UR5, 0x1 ;  /* 0x0000000100057882 */ /* 0x000fe40000000000 */
[----:B------:R-:W-:-:S03]  /*59d0*/  USHF.L.U32 UR5, UR5, UR6, URZ ;  /* 0x0000000605057299 */ /* 0x000fc600080006ff */
[----:B-1----:R-:W-:-:S04]  /*59e0*/  LOP3.LUT R0, R0, UR8, RZ, 0xc0, !PT ;  /* 0x0000000800007c12 */ /* 0x002fc8000f8ec0ff */
[----:B------:R-:W-:-:S13]  /*59f0*/  ISETP.NE.AND P0, PT, R0, UR8, PT ;  /* 0x0000000800007c0c */ /* 0x000fda000bf05270 */
[----:B------:R-:W-:Y:S05]  /*5a00*/  @P0 BRA `(.L_x_124) ;  /* 0x0000000000580947 */ /* 0x000fea0003800000 */
[----:B------:R-:W1:Y:S02]  /*5a10*/  LDS R0, [UR4+0x18] ;  /* 0x00001804ff007984 */ /* 0x000e640008000800 */
[----:B-1----:R-:W-:-:S04]  /*5a20*/  LOP3.LUT R0, R0, UR5, RZ, 0xc0, !PT ;  /* 0x0000000500007c12 */ /* 0x002fc8000f8ec0ff */
[----:B------:R-:W-:-:S13]  /*5a30*/  ISETP.NE.AND P0, PT, R0, UR5, PT ;  /* 0x0000000500007c0c */ /* 0x000fda000bf05270 */
[----:B------:R-:W-:Y:S05]  /*5a40*/  @P0 BRA `(.L_x_125) ;  /* 0x00000000003c0947 */ /* 0x000fea0003800000 */
[----:B------:R-:W1:Y:S01]  /*5a50*/  S2R R2, SR_LANEID ;  /* 0x0000000000027919 */ /* 0x000e620000000000 */
[----:B------:R-:W-:Y:S01]  /*5a60*/  ULOP3.LUT UR8, URZ, UR8, URZ, 0x33, !UPT ;  /* 0x00000008ff087292 */ /* 0x000fe2000f8e33ff */
[----:B------:R-:W-:Y:S01]  /*5a70*/  LOP3.LUT R4, RZ, UR5, RZ, 0x33, !PT ;  /* 0x00000005ff047c12 */ /* 0x000fe2000f8e33ff */
[----:B------:R-:W-:Y:S02]  /*5a80*/  VOTEU.ANY UR7, UPT, PT ;  /* 0x0000000000077886 */ /* 0x000fe400038e0100 */
[----:B------:R-:W-:Y:S01]  /*5a90*/  UFLO.U32 UR7, UR7 ;  /* 0x00000007000772bd */ /* 0x000fe200080e0000 */
[----:B------:R-:W2:Y:S01]  /*5aa0*/  REDUX UR5, R4 ;  /* 0x00000000040573c4 */ /* 0x000ea20000000000 */
[----:B------:R-:W-:-:S06]  /*5ab0*/  IMAD.U32 R0, RZ, RZ, UR8 ;  /* 0x00000008ff007e24 */ /* 0x000fcc000f8e00ff */
[----:B------:R1:W-:Y:S01]  /*5ac0*/  UTCATOMSWS.AND URZ, UR8 ;  /* 0x0000000800ff79e3 */ /* 0x0003e20008000000 */
[----:B------:R-:W3:Y:S01]  /*5ad0*/  REDUX UR6, R0 ;  /* 0x00000000000673c4 */ /* 0x000ee20000000000 */
[----:B-1----:R-:W-:Y:S01]  /*5ae0*/  ISETP.EQ.U32.AND P0, PT, R2, UR7, PT ;  /* 0x0000000702007c0c */ /* 0x002fe2000bf02070 */
[----:B--2---:R-:W-:Y:S01]  /*5af0*/  IMAD.U32 R2, RZ, RZ, UR5 ;  /* 0x00000005ff027e24 */ /* 0x004fe2000f8e00ff */
[----:B---3--:R-:W-:-:S11]  /*5b00*/  MOV R3, UR6 ;  /* 0x0000000600037c02 */ /* 0x008fd60008000f00 */
[----:B------:R1:W-:Y:S04]  /*5b10*/  @P0 ATOMS.AND RZ, [UR4+0x14], R3 ;  /* 0x00001403ffff098c */ /* 0x0003e8000a800004 */
[----:B------:R1:W-:Y:S01]  /*5b20*/  @P0 ATOMS.AND RZ, [UR4+0x18], R2 ;  /* 0x00001802ffff098c */ /* 0x0003e2000a800004 */
[----:B------:R-:W-:Y:S05]  /*5b30*/  BRA `(.L_x_126) ;  /* 0x0000000000147947 */ /* 0x000fea0003800000 */
.L_x_125:
[----:B------:R-:W-:Y:S02]  /*5b40*/  MOV R2, 0x5b60 ;  /* 0x00005b6000027802 */ /* 0x000fe40000000f00 */
[----:B---345:R-:W-:Y:S05]  /*5b50*/  CALL.REL.NOINC `($__internal_0_$__cuda_sm10x_tcgen05_guardrail_trap_col_being_dealloced_not_returned_by_alloc) ;  /* 0x0000004400a47944 */ /* 0x038fea0003c00000 */
[----:B------:R-:W-:Y:S05]  /*5b60*/  BRA `(.L_x_126) ;  /* 0x0000000000087947 */ /* 0x000fea0003800000 */
.L_x_124:
[----:B------:R-:W-:Y:S02]  /*5b70*/  MOV R2, 0x5b90 ;  /* 0x00005b9000027802 */ /* 0x000fe40000000f00 */
[----:B---345:R-:W-:Y:S05]  /*5b80*/  CALL.REL.NOINC `($__internal_2_$__cuda_sm10x_tcgen05_guardrail_trap_unallocated_columns_being_dealloced) ;  /* 0x0000004400b07944 */ /* 0x038fea0003c00000 */
.L_x_126:
[----:B------:R-:W-:Y:S01]  /*5b90*/  NOP ;  /* 0x0000000000007918 */ /* 0x000fe20000000000 */
[----:B----4-:R-:W-:Y:S05]  /*5ba0*/  EXIT ;  /* 0x000000000000794d */ /* 0x010fea0003800000 */
.L_x_97:
[----:B------:R-:W-:-:S09]  /*5bb0*/  UISETP.NE.OR UP5, UPT, UR10, 0x3, !UP5 ;  /* 0x000000030a00788c */ /* 0x000fd2000efa5670 */
[----:B------:R-:W-:Y:S05]  /*5bc0*/  BRA.U UP5, `(.L_x_127) ;  /* 0x0000000905fc7547 */ /* 0x000fea000b800000 */
[----:B------:R-:W1:Y:S01]  /*5bd0*/  LDCU.64 UR6, c[0x0][0x888] ;  /* 0x00011100ff0677ac */ /* 0x000e620008000a00 */
[----:B------:R-:W2:Y:S01]  /*5be0*/  LDC R0, c[0x0][0xb30] ;  /* 0x0002cc00ff007b82 */ /* 0x000ea20000000800 */
[----:B------:R-:W-:Y:S01]  /*5bf0*/  IMAD.MOV.U32 R30, RZ, RZ, 0x1 ;  /* 0x00000001ff1e7424 */ /* 0x000fe200078e00ff */
[----:B------:R-:W-:Y:S01]  /*5c00*/  CS2R R28, SRZ ;  /* 0x00000000001c7805 */ /* 0x000fe2000001ff00 */
[----:B------:R-:W3:Y:S01]  /*5c10*/  LDCU.64 UR4, c[0x0][0x890] ;  /* 0x00011200ff0477ac */ /* 0x000ee20008000a00 */
[----:B------:R-:W-:Y:S01]  /*5c20*/  IMAD.MOV.U32 R25, RZ, RZ, 0x1800 ;  /* 0x00001800ff197424 */ /* 0x000fe200078e00ff */
[----:B------:R-:W-:-:S03]  /*5c30*/  UMOV UR8, 0x400 ;  /* 0x0000040000087882 */ /* 0x000fc60000000000 */
[----:B------:R-:W4:Y:S01]  /*5c40*/  LDC R19, c[0x0][0x370] ;  /* 0x0000dc00ff137b82 */ /* 0x000f220000000800 */
[----:B------:R-:W-:-:S07]  /*5c50*/  UPLOP3.LUT UP1, UPT, UPT, UPT, UPT, 0x40, 0x4 ;  /* 0x000000000004789c */ /* 0x000fce0003f2e870 */
[----:B------:R-:W4:Y:S01]  /*5c60*/  LDC R2, c[0x0][0xb0c] ;  /* 0x0002c300ff027b82 */ /* 0x000f220000000800 */
[----:B-1----:R-:W-:Y:S02]  /*5c70*/  UISETP.NE.U32.AND UP4, UPT, UR6, URZ, UPT ;  /* 0x000000ff0600728c */ /* 0x002fe4000bf85070 */
[----:B------:R-:W-:Y:S02]  /*5c80*/  ULEA UR6, UR37, UR8, 0x18 ;  /* 0x0000000825067291 */ /* 0x000fe4000f8ec0ff */
[----:B------:R-:W-:Y:S02]  /*5c90*/  UISETP.NE.AND.EX UP4, UPT, UR7, URZ, UPT, UP4 ;  /* 0x000000ff0700728c */ /* 0x000fe4000bf85340 */
[----:B------:R-:W-:Y:S01]  /*5ca0*/  UIADD3 UR7, UPT, UPT, UR6, 0x2d0, URZ ;  /* 0x000002d006077890 */ /* 0x000fe2000fffe0ff */
[----:B------:R-:W1:Y:S01]  /*5cb0*/  LDC R18, c[0x0][0xb20] ;  /* 0x0002c800ff127b82 */ /* 0x000e620000000800 */
[----:B---3--:R-:W-:Y:S01]  /*5cc0*/  UISETP.NE.U32.AND UP5, UPT, UR4, URZ, UPT ;  /* 0x000000ff0400728c */ /* 0x008fe2000bfa5070 */
[----:B--2---:R-:W-:Y:S01]  /*5cd0*/  ISETP.NE.AND P1, PT, R0, 0x1, PT ;  /* 0x000000010000780c */ /* 0x004fe20003f25270 */
[----:B------:R-:W-:-:S02]  /*5ce0*/  UPRMT UR37, UR37, 0x654, UR7 ;  /* 0x0000065425257896 */ /* 0x000fc40008000007 */
[----:B------:R-:W-:-:S03]  /*5cf0*/  UISETP.NE.AND.EX UP5, UPT, UR5, URZ, UPT, UP5 ;  /* 0x000000ff0500728c */ /* 0x000fc6000bfa5350 */
[----:B------:R-:W2:Y:S08]  /*5d00*/  LDC.64 R32, c[0x0][0x348] ;  /* 0x0000d200ff207b82 */ /* 0x000eb00000000a00 */
[----:B------:R-:W3:Y:S08]  /*5d10*/  LDC.64 R16, c[0x0][0xb10] ;  /* 0x0002c400ff107b82 */ /* 0x000ef00000000a00 */
[----:B------:R-:W1:Y:S08]  /*5d20*/  LDC.64 R6, c[0x0][0xb18] ;  /* 0x0002c600ff067b82 */ /* 0x000e700000000a00 */
[----:B------:R-:W1:Y:S08]  /*5d30*/  LDC.64 R4, c[0x0][0xb28] ;  /* 0x0002ca00ff047b82 */ /* 0x000e700000000a00 */
[----:B----4-:R-:W1:Y:S02]  /*5d40*/  LDC R24, c[0x0][0x374] ;  /* 0x0000dd00ff187b82 */ /* 0x010e640000000800 */
.L_x_135:
[C---:B------:R-:W-:Y:S02]  /*5d50*/  LEA R0, R29.reuse, UR6, 0x3 ;  /* 0x000000061d007c11 */ /* 0x040fe4000f8e18ff */
[----:B------:R-:W-:Y:S02]  /*5d60*/  SHF.L.U32 R3, R28, 0x1f, RZ ;  /* 0x0000001f1c037819 */ /* 0x000fe400000006ff */
[----:B------:R-:W-:Y:S02]  /*5d70*/  LEA R20, R29, UR6, 0x4 ;  /* 0x000000061d147c11 */ /* 0x000fe4000f8e20ff */
[----:B----4-:R-:W4:Y:S02]  /*5d80*/  SYNCS.PHASECHK.TRANS64.TRYWAIT P0, [R0+URZ+0x2f0], R3 ;  /* 0x0002f003000075a7 */ /* 0x010f2400080011ff */
[----:B----4-:R-:W-:Y:S05]  /*5d90*/  @!P0 BRA `(.L_x_128) ;  /* 0x0000004000908947 */ /* 0x010fea0003800000 */
.L_x_264:
[----:B------:R-:W-:Y:S01]  /*5da0*/  ISETP.GE.AND P0, PT, R60, 0x1, PT ;  /* 0x000000013c00780c */ /* 0x000fe20003f06270 */
[----:B------:R-:W1:Y:S01]  /*5db0*/  LDS.128 R20, [R20+0x380] ;  /* 0x0003800014147984 */ /* 0x000e620000000c00 */
[----:B------:R-:W-:Y:S01]  /*5dc0*/  ISETP.NE.U32.AND P4, PT, RZ, UR4, PT ;  /* 0x00000004ff007c0c */ /* 0x000fe2000bf85070 */
[----:B----4-:R-:W-:Y:S01]  /*5dd0*/  VIADD R0, R0, 0x300 ;  /* 0x0000030000007836 */ /* 0x010fe20000000000 */
[----:B------:R-:W-:Y:S02]  /*5de0*/  SHF.L.U32 R26, R30, 0x1f, RZ ;  /* 0x0000001f1e1a7819 */ /* 0x000fe400000006ff */
[----:B------:R-:W-:Y:S02]  /*5df0*/  ISETP.NE.AND.EX P4, PT, RZ, UR5, PT, P4 ;  /* 0x00000005ff007c0c */ /* 0x000fe4000bf85340 */
[----:B------:R-:W-:Y:S01]  /*5e00*/  PRMT R0, RZ, 0x654, R0 ;  /* 0x00000654ff007816 */ /* 0x000fe20000000000 */
[----:B------:R-:W-:Y:S01]  /*5e10*/  @!PT LDS RZ, [RZ] ;  /* 0x00000000fffff984 */ /* 0x000fe20000000800 */
[----:B------:R-:W-:Y:S01]  /*5e20*/  @!PT LDS RZ, [RZ] ;  /* 0x00000000fffff984 */ /* 0x000fe20000000800 */
[----:B------:R-:W-:Y:S01]  /*5e30*/  @!PT LDS RZ, [RZ] ;  /* 0x00000000fffff984 */ /* 0x000fe20000000800 */
[----:B------:R-:W-:Y:S01]  /*5e40*/  @!PT LDS RZ, [RZ] ;  /* 0x00000000fffff984 */ /* 0x000fe20000000800 */
[----:B------:R4:W-:Y:S06]  /*5e50*/  MEMBAR.ALL.CTA ;  /* 0x0000000000007992 */ /* 0x0009ec0000008000 */
[----:B----4-:R-:W4:Y:S02]  /*5e60*/  FENCE.VIEW.ASYNC.S ;  /* 0x00000000000073c6 */ /* 0x010f240000000000 */
[----:B----4-:R4:W-:Y:S01]  /*5e70*/  SYNCS.ARRIVE.TRANS64.RED.A1T0 RZ, [R0+URZ], RZ ;  /* 0x000000ff00ff79a7 */ /* 0x0109e200081004ff */
[----:B-1----:R-:W-:Y:S11]  /*5e80*/  LOP3.LUT P3, RZ, R22, 0x1, RZ, 0xc0, !PT ;  /* 0x0000000116ff7812 */ /* 0x002ff6000786c0ff */
[----:B------:R-:W-:Y:S02]  /*5e90*/  @!UPT UIADD3 URZ, UPT, UPT, URZ, URZ, URZ ;  /* 0x000000fffffff290 */ /* 0x000fe4000fffe0ff */
[----:B------:R-:W-:Y:S02]  /*5ea0*/  @P3 MOV R13, R20 ;  /* 0x00000014000d3202 */ /* 0x000fe40000000f00 */
[----:B------:R-:W-:Y:S01]  /*5eb0*/  @P3 LOP3.LUT R8, R21, 0xffff, RZ, 0xc0, !PT ;  /* 0x0000ffff15083812 */ /* 0x000fe200078ec0ff */
[----:B----4-:R-:W-:Y:S06]  /*5ec0*/  @!P0 BRA `(.L_x_129) ;  /* 0x0000000000a48947 */ /* 0x010fec0003800000 */
[----:B------:R-:W-:Y:S01]  /*5ed0*/  IMAD.HI.U32 R31, R24, R7, RZ ;  /* 0x00000007181f7227 */ /* 0x000fe200078e00ff */
[----:B------:R-:W-:Y:S02]  /*5ee0*/  ISETP.NE.AND P0, PT, R6, 0x1, PT ;  /* 0x000000010600780c */ /* 0x000fe40003f05270 */
[----:B------:R-:W-:Y:S01]  /*5ef0*/  ISETP.NE.AND P2, PT, R60, 0x1, PT ;  /* 0x000000013c00780c */ /* 0x000fe20003f45270 */
[----:B---3--:R-:W-:Y:S01]  /*5f00*/  IMAD.HI.U32 R34, R19, R16, RZ ;  /* 0x0000001013227227 */ /* 0x008fe200078e00ff */
[----:B------:R-:W-:Y:S02]  /*5f10*/  SHF.R.U32.HI R31, RZ, R18, R31 ;  /* 0x00000012ff1f7219 */ /* 0x000fe4000001161f */
[----:B------:R-:W-:Y:S01]  /*5f20*/  ISETP.NE.AND P5, PT, R2, 0x1, PT ;  /* 0x000000010200780c */ /* 0x000fe20003fa5270 */
[----:B------:R-:W-:Y:S01]  /*5f30*/  IMAD.HI.U32 R36, R13, R16, RZ ;  /* 0x000000100d247227 */ /* 0x000fe200078e00ff */
[----:B------:R-:W-:Y:S02]  /*5f40*/  SHF.R.U32.HI R34, RZ, R17, R34 ;  /* 0x00000011ff227219 */ /* 0x000fe40000011622 */
[----:B------:R-:W-:Y:S01]  /*5f50*/  SEL R3, R24, R31, !P0 ;  /* 0x0000001f18037207 */ /* 0x000fe20004000000 */
[C---:B------:R-:W-:Y:S01]  /*5f60*/  IMAD.HI.U32 R31, R8.reuse, R7, RZ ;  /* 0x00000007081f7227 */ /* 0x040fe200078e00ff */
[----:B------:R-:W-:Y:S02]  /*5f70*/  SEL R11, R19, R34, !P5 ;  /* 0x00000022130b7207 */ /* 0x000fe40006800000 */
[----:B------:R-:W-:Y:S01]  /*5f80*/  SHF.R.U32.HI R36, RZ, R17, R36 ;  /* 0x00000011ff247219 */ /* 0x000fe20000011624 */
[----:B------:R-:W-:Y:S01]  /*5f90*/  IMAD.HI.U32 R38, R3, R4, RZ ;  /* 0x0000000403267227 */ /* 0x000fe200078e00ff */
[----:B------:R-:W-:Y:S03]  /*5fa0*/  SHF.R.U32.HI R31, RZ, R18, R31 ;  /* 0x00000012ff1f7219 */ /* 0x000fe6000001161f */
[----:B------:R-:W-:Y:S01]  /*5fb0*/  IMAD.HI.U32 R34, R11, R4, RZ ;  /* 0x000000040b227227 */ /* 0x000fe200078e00ff */
[----:B------:R-:W-:Y:S02]  /*5fc0*/  @P2 SHF.R.U32.HI R3, RZ, R5, R38 ;  /* 0x00000005ff032219 */ /* 0x000fe40000011626 */
[----:B------:R-:W-:Y:S02]  /*5fd0*/  SEL R9, R8, R31, !P0 ;  /* 0x0000001f08097207 */ /* 0x000fe40004000000 */
[----:B------:R-:W-:Y:S01]  /*5fe0*/  @P2 SHF.R.U32.HI R11, RZ, R5, R34 ;  /* 0x00000005ff0b2219 */ /* 0x000fe20000011622 */
[C---:B------:R-:W-:Y:S01]  /*5ff0*/  IMAD R10, R60.reuse, R3, RZ ;  /* 0x000000033c0a7224 */ /* 0x040fe200078e02ff */
[----:B------:R-:W-:Y:S01]  /*6000*/  SEL R3, R13, R36, !P5 ;  /* 0x000000240d037207 */ /* 0x000fe20006800000 */
[C---:B------:R-:W-:Y:S03]  /*6010*/  IMAD.HI.U32 R14, R9.reuse, R4, RZ ;  /* 0x00000004090e7227 */ /* 0x040fe600078e00ff */
[----:B------:R-:W-:Y:S01]  /*6020*/  ISETP.GE.AND P0, PT, R9, R10, PT ;  /* 0x0000000a0900720c */ /* 0x000fe20003f06270 */
[C---:B------:R-:W-:Y:S01]  /*6030*/  IMAD R12, R60.reuse, R11, RZ ;  /* 0x0000000b3c0c7224 */ /* 0x040fe200078e02ff */
[-C--:B------:R-:W-:Y:S04]  /*6040*/  SHF.R.U32.HI R14, RZ, R5.reuse, R14 ;  /* 0x00000005ff0e7219 */ /* 0x080fe8000001160e */
[----:B------:R-:W-:Y:S02]  /*6050*/  ISETP.GE.OR P0, PT, R3, R12, P0 ;  /* 0x0000000c0300720c */ /* 0x000fe40000706670 */
[----:B------:R-:W-:Y:S05]  /*6060*/  SEL R15, R9, R14, !P2 ;  /* 0x0000000e090f7207 */ /* 0x000fea0005000000 */
[----:B------:R-:W-:Y:S04]  /*6070*/  IMAD.MOV R14, RZ, RZ, -R15 ;  /* 0x000000ffff0e7224 */ /* 0x000fe800078e0a0f */
[----:B------:R-:W-:Y:S02]  /*6080*/  IMAD R14, R60, R14, R9 ;  /* 0x0000000e3c0e7224 */ /* 0x000fe400078e0209 */
[C---:B------:R-:W-:Y:S05]  /*6090*/  @!P0 IMAD.HI.U32 R10, R3.reuse, R4, RZ ;  /* 0x00000004030a8227 */ /* 0x040fea00078e00ff */
[----:B------:R-:W-:Y:S04]  /*60a0*/  @!P0 SHF.R.U32.HI R10, RZ, R5, R10 ;  /* 0x00000005ff0a8219 */ /* 0x000fe8000001160a */
[----:B------:R-:W-:Y:S01]  /*60b0*/  @!P0 SEL R0, R3, R10, !P2 ;  /* 0x0000000a03008207 */ /* 0x000fe20005000000 */
[----:B------:R-:W-:Y:S03]  /*60c0*/  IMAD.MOV R10, RZ, RZ, -R3 ;  /* 0x000000ffff0a7224 */ /* 0x000fe600078e0a03 */
[----:B------:R-:W-:Y:S01]  /*60d0*/  @!P0 IADD3 R15, PT, PT, R15, -R0, RZ ;  /* 0x800000000f0f8210 */ /* 0x000fe20007ffe0ff */
[----:B------:R-:W-:Y:S01]  /*60e0*/  @!P0 IMAD R0, R11, R14, R0 ;  /* 0x0000000e0b008224 */ /* 0x000fe200078e0200 */
[----:B------:R-:W-:Y:S01]  /*60f0*/  IADD3 R11, PT, PT, -R9, RZ, RZ ;  /* 0x000000ff090b7210 */ /* 0x000fe20007ffe1ff */
[----:B------:R-:W-:Y:S02]  /*6100*/  IMAD R13, R2, R10, R13 ;  /* 0x0000000a020d7224 */ /* 0x000fe400078e020d */
[----:B------:R-:W-:Y:S02]  /*6110*/  @!P0 IMAD R9, R15, R60, R3 ;  /* 0x0000003c0f098224 */ /* 0x000fe400078e0203 */
[----:B------:R-:W-:Y:S02]  /*6120*/  @!P0 IMAD.MOV.U32 R3, RZ, RZ, R0 ;  /* 0x000000ffff038224 */ /* 0x000fe400078e0000 */
[----:B------:R-:W-:Y:S02]  /*6130*/  IMAD R8, R6, R11, R8 ;  /* 0x0000000b06087224 */ /* 0x000fe400078e0208 */
[----:B------:R-:W-:Y:S02]  /*6140*/  IMAD R13, R3, R2, R13 ;  /* 0x00000002030d7224 */ /* 0x000fe400078e020d */
[----:B------:R-:W-:Y:S02]  /*6150*/  IMAD R8, R9, R6, R8 ;  /* 0x0000000609087224 */ /* 0x000fe400078e0208 */
.L_x_129:
[----:B------:R-:W-:Y:S05]  /*6160*/  BRA.U UP1, `(.L_x_130) ;  /* 0x0000000101107547 */ /* 0x000fea000b800000 */
[----:B------:R-:W-:Y:S04]  /*6170*/  MOV R0, UR14 ;  /* 0x0000000e00007c02 */ /* 0x000fe80008000f00 */
[----:B------:R-:W-:Y:S04]  /*6180*/  SHF.L.U32 R3, R0, 0x1f, RZ ;  /* 0x0000001f00037819 */ /* 0x000fe800000006ff */
[----:B------:R-:W1:Y:S02]  /*6190*/  SYNCS.PHASECHK.TRANS64.TRYWAIT P0, [UR6+0x2e8], R3 ;  /* 0x0002e803ff0075a7 */ /* 0x000e640008001106 */
[----:B-1----:R-:W-:Y:S05]  /*61a0*/  @!P0 BRA `(.L_x_131) ;  /* 0x0000003c00a08947 */ /* 0x002fea0003800000 */
.L_x_130:
[----:B------:R-:W-:Y:S05]  /*61b0*/  BRA.U !UP5, `(.L_x_132) ;  /* 0x000000010d347547 */ /* 0x000fea000b800000 */
[----:B------:R-:W-:Y:S01]  /*61c0*/  UPLOP3.LUT UP0, UPT, UPT, UPT, UP4, 0x80, 0x8 ;  /* 0x000000000008789c */ /* 0x000fe20003f0f040 */
[----:B------:R-:W-:Y:S05]  /*61d0*/  HFMA2 R129, -RZ, RZ, 0, 5.9604644775390625e-08 ;  /* 0x00000001ff817431 */ /* 0x000fea00000001ff */
[----:B------:R-:W-:Y:S05]  /*61e0*/  PLOP3.LUT P0, PT, PT, PT, UP0, 0x80, 0x8 ;  /* 0x000000000008781c */ /* 0x000fea0003f0f008 */
[----:B------:R-:W4:Y:S01]  /*61f0*/  @UP0 LDCU.64 UR8, c[0x0][0x888] ;  /* 0x00011100ff0807ac */ /* 0x000f220008000a00 */
[----:B------:R-:W-:Y:S04]  /*6200*/  @UP0 UIMAD UR7, UR36, UR4, URZ ;  /* 0x00000004240702a4 */ /* 0x000fe8000f8e02ff */
[----:B----4-:R-:W-:Y:S06]  /*6210*/  @UP0 UIMAD.WIDE UR8, UR7, 0x4, UR8 ;  /* 0x00000004070808a5 */ /* 0x010fec000f8e0208 */
[----:B------:R-:W-:Y:S02]  /*6220*/  IMAD.U32 R10, RZ, RZ, UR8 ;  /* 0x00000008ff0a7e24 */ /* 0x000fe4000f8e00ff */
[----:B------:R-:W-:Y:S05]  /*6230*/  IMAD.U32 R11, RZ, RZ, UR9 ;  /* 0x00000009ff0b7e24 */ /* 0x000fea000f8e00ff */
[----:B-1----:R-:W4:Y:S02]  /*6240*/  @P0 LDG.E R0, desc[UR44][R10.64] ;  /* 0x0000002c0a000981 */ /* 0x002f24000c1e1900 */
[----:B----4-:R-:W-:Y:S01]  /*6250*/  @P0 R2UR UR38, R0 ;  /* 0x00000000002602ca */ /* 0x010fe200000e0000 */
[----:B------:R-:W-:Y:S05]  /*6260*/  IMAD.MOV.U32 R0, RZ, RZ, 0x1 ;  /* 0x00000001ff007424 */ /* 0x000fea00078e00ff */
[----:B------:R-:W-:Y:S08]  /*6270*/  @!P0 PRMT R129, R0, 0x7610, R129 ;  /* 0x0000761000818816 */ /* 0x000ff00000000081 */
[----:B------:R-:W4:Y:S02]  /*6280*/  @!UP0 LDCU UR38, c[0x0][0x880] ;  /* 0x00011000ff2687ac */ /* 0x000f240008000800 */
.L_x_132:
[----:B----4-:R-:W-:Y:S01]  /*6290*/  @!P4 FSETP.EQ.AND P5, PT, RZ, UR38, PT ;  /* 0x00000026ff00cc0b */ /* 0x010fe2000bfa2000 */
[----:B------:R-:W-:Y:S01]  /*62a0*/  @!UPT UIADD3 URZ, UPT, UPT, URZ, URZ, URZ ;  /* 0x000000fffffff290 */ /* 0x000fe2000fffe0ff */
[----:B------:R-:W-:Y:S11]  /*62b0*/  @!P4 BRA `(.L_x_133) ;  /* 0x000000000014c947 */ /* 0x000ff60003800000 */
[----:B------:R-:W-:Y:S02]  /*62c0*/  LOP3.LUT P0, RZ, R129, 0xff, RZ, 0xc0, !PT ;  /* 0x000000ff81ff7812 */ /* 0x000fe4000780c0ff */
[----:B------:R-:W-:Y:S04]  /*62d0*/  PLOP3.LUT P5, PT, PT, PT, UP0, 0x80, 0x8 ;  /* 0x000000000008781c */ /* 0x000fe80003faf008 */
[----:B------:R-:W-:Y:S07]  /*62e0*/  PLOP3.LUT P5, PT, P5, PT, PT, 0x8, 0x80 ;  /* 0x000000000080781c */ /* 0x000fee0002fae170 */
[----:B------:R-:W-:Y:S11]  /*62f0*/  @P0 FSETP.EQ.AND P5, PT, RZ, UR38, PT ;  /* 0x00000026ff000c0b */ /* 0x000ff6000bfa2000 */
[----:B------:R-:W-:Y:S02]  /*6300*/  @!UPT UIADD3 URZ, UPT, UPT, URZ, URZ, URZ ;  /* 0x000000fffffff290 */ /* 0x000fe4000fffe0ff */
.L_x_133:
[----:B------:R-:W4:Y:S01]  /*6310*/  SYNCS.PHASECHK.TRANS64.TRYWAIT P4, [UR6+0x2d8], R26 ;  /* 0x0002d81aff0075a7 */ /* 0x000f220008081106 */
[----:B------:R-:W-:Y:S01]  /*6320*/  @P3 SHF.R.U32.HI R27, RZ, 0x10, R21 ;  /* 0x00000010ff1b3819 */ /* 0x000fe20000011615 */
[----:B------:R-:W-:Y:S01]  /*6330*/  VIADD R29, R29, 0x1 ;  /* 0x000000011d1d7836 */ /* 0x000fe20000000000 */
[----:B------:R-:W2:Y:S08]  /*6340*/  LDC.64 R14, c[0x0][0xb10] ;  /* 0x0002c400ff0e7b82 */ /* 0x000eb00000000a00 */
[----:B------:R-:W3:Y:S08]  /*6350*/  LDC.64 R10, c[0x0][0xb18] ;  /* 0x0002c600ff0a7b82 */ /* 0x000ef00000000a00 */
[----:B-1----:R-:W1:Y:S08]  /*6360*/  @!P1 LDC R0, c[0x0][0xb20] ;  /* 0x0002c800ff009b82 */ /* 0x002e700000000800 */
[----:B------:R-:W1:Y:S01]  /*6370*/  @!P1 LDC R3, c[0x0][0xb0c] ;  /* 0x0002c300ff039b82 */ /* 0x000e620000000800 */
[----:B--2---:R-:W-:Y:S05]  /*6380*/  @!P1 IMAD.HI.U32 R14, R13, R14, RZ ;  /* 0x0000000e0d0e9227 */ /* 0x004fea00078e00ff */
[----:B------:R-:W-:Y:S01]  /*6390*/  @!P1 SHF.R.U32.HI R14, RZ, R15, R14 ;  /* 0x0000000fff0e9219 */ /* 0x000fe2000001160e */
[----:B---3--:R-:W-:Y:S01]  /*63a0*/  @!P1 IMAD.HI.U32 R11, R8, R11, RZ ;  /* 0x0000000b080b9227 */ /* 0x008fe200078e00ff */
[----:B------:R-:W-:Y:S04]  /*63b0*/  @!P1 ISETP.NE.AND P0, PT, R10, 0x1, PT ;  /* 0x000000010a00980c */ /* 0x000fe80003f05270 */
[----:B-1----:R-:W-:Y:S02]  /*63c0*/  @!P1 SHF.R.U32.HI R9, RZ, R0, R11 ;  /* 0x00000000ff099219 */ /* 0x002fe4000001160b */
[----:B------:R-:W-:Y:S02]  /*63d0*/  @!P1 ISETP.NE.AND P2, PT, R3, 0x1, PT ;  /* 0x000000010300980c */ /* 0x000fe40003f45270 */
[----:B------:R-:W-:Y:S02]  /*63e0*/  @!P1 SEL R9, R8, R9, !P0 ;  /* 0x0000000908099207 */ /* 0x000fe40004000000 */
[----:B------:R-:W-:Y:S02]  /*63f0*/  ELECT P0, URZ, PT ;  /* 0x0000000000ff782f */ /* 0x000fe40003800000 */
[----:B------:R-:W-:Y:S05]  /*6400*/  @!P1 SEL R14, R13, R14, !P2 ;  /* 0x0000000e0d0e9207 */ /* 0x000fea0005000000 */
[----:B------:R-:W-:Y:S02]  /*6410*/  @!P1 IMAD.IADD R0, R9, 0x1, -R14 ;  /* 0x0000000109009824 */ /* 0x000fe400078e0a0e */
[----:B------:R-:W-:Y:S02]  /*6420*/  @!P1 IMAD.IADD R9, R14, 0x1, -R9 ;  /* 0x000000010e099824 */ /* 0x000fe400078e0a09 */
[----:B------:R-:W-:Y:S02]  /*6430*/  @!P1 IMAD R13, R0, R3, R13 ;  /* 0x00000003000d9224 */ /* 0x000fe400078e020d */
[----:B------:R-:W-:Y:S01]  /*6440*/  @!P1 IMAD R8, R9, R10, R8 ;  /* 0x0000000a09089224 */ /* 0x000fe200078e0208 */
[----:B----4-:R-:W-:Y:S06]  /*6450*/  @!P4 BRA `(.L_x_134) ;  /* 0x0000003c000cc947 */ /* 0x010fec0003800000 */
.L_x_267:
[----:B------:R-:W-:Y:S01]  /*6460*/  PLOP3.LUT P5, PT, P5, P0, PT, 0xf2, 0x2f ;  /* 0x00000000002f781c */ /* 0x000fe20002fa1e72 */
[----:B------:R-:W-:Y:S01]  /*6470*/  UMOV UR22, 0x0 ;  /* 0x0000000000167882 */ /* 0x000fe20000000000 */
[----:B------:R-:W-:Y:S01]  /*6480*/  UMOV UR23, 0x10000000 ;  /* 0x1000000000177882 */ /* 0x000fe20000000000 */
[----:B------:R-:W-:Y:S01]  /*6490*/  LOP3.LUT R30, R30, 0x1, RZ, 0x3c, !PT ;  /* 0x000000011e1e7812 */ /* 0x000fe200078e3cff */
[----:B------:R-:W-:Y:S01]  /*64a0*/  UMOV UR28, UR36 ;  /* 0x00000024001c7c82 */ /* 0x000fe20008000000 */
[----:B------:R-:W-:Y:S01]  /*64b0*/  UMOV UR20, UR36 ;  /* 0x0000002400147c82 */ /* 0x000fe20008000000 */
[----:B------:R-:W-:Y:S01]  /*64c0*/  UMOV UR12, UR36 ;  /* 0x00000024000c7c82 */ /* 0x000fe20008000000 */
[----:B------:R-:W-:Y:S06]  /*64d0*/  @P3 R2UR UR36, R27 ;  /* 0x000000001b2432ca */ /* 0x000fec00000e0000 */
[----:B-1----:R-:W-:Y:S01]  /*64e0*/  @!P5 IADD3 R3, P0, PT, R32, 0x580, RZ ;  /* 0x000005802003d810 */ /* 0x002fe20007f1e0ff */
[----:B------:R-:W-:Y:S01]  /*64f0*/  @!P5 IMAD R128, R128, 0x30, RZ ;  /* 0x000000308080d824 */ /* 0x000fe200078e02ff */
[----:B------:R-:W-:Y:S01]  /*6500*/  VOTEU.ALL UP1, P5 ;  /* 0x0000000000ff7886 */ /* 0x000fe20002820000 */
[----:B------:R-:W-:Y:S01]  /*6510*/  @!P5 IMAD.SHL.U32 R123, R123, 0x80, RZ ;  /* 0x000000807b7bd824 */ /* 0x000fe200078e00ff */
[----:B------:R-:W-:Y:S01]  /*6520*/  @!P5 R2UR UR8, R3 ;  /* 0x000000000308d2ca */ /* 0x000fe200000e0000 */
[----:B------:R-:W-:Y:S01]  /*6530*/  @!P5 IMAD.X R0, RZ, RZ, R33, P0 ;  /* 0x000000ffff00d224 */ /* 0x000fe200000e0621 */
[----:B------:R-:W-:Y:S01]  /*6540*/  @!P5 R2UR UR26, R128 ;  /* 0x00000000801ad2ca */ /* 0x000fe200000e0000 */
[----:B------:R-:W-:Y:S01]  /*6550*/  @!UP1 UIADD3 UR25, UPT, UPT, UR6, 0x2d0, URZ ;  /* 0x000002d006199890 */ /* 0x000fe2000fffe0ff */
[----:B------:R-:W-:Y:S01]  /*6560*/  @!P5 R2UR UR27, R123 ;  /* 0x000000007b1bd2ca */ /* 0x000fe200000e0000 */
[----:B------:R-:W-:Y:S01]  /*6570*/  @!UP1 UIADD3 UR24, UPT, UPT, UR6, 0x400, URZ ;  /* 0x0000040006189890 */ /* 0x000fe2000fffe0ff */
[----:B------:R-:W-:Y:S01]  /*6580*/  @!P5 R2UR UR7, R0 ;  /* 0x000000000007d2ca */ /* 0x000fe200000e0000 */
[----:B------:R-:W-:Y:S01]  /*6590*/  VOTEU.ALL UP3, P5 ;  /* 0x0000000000ff7886 */ /* 0x000fe20002860000 */
[----:B------:R-:W-:Y:S01]  /*65a0*/  @!UP1 UIADD3 UR16, UPT, UPT, UR6, 0xc00, URZ ;  /* 0x00000c0006109890 */ /* 0x000fe2000fffe0ff */
[C---:B------:R-:W-:Y:S01]  /*65b0*/  ISETP.NE.AND P0, PT, R29.reuse, 0x2, PT ;  /* 0x000000021d00780c */ /* 0x040fe20003f05270 */
[----:B------:R-:W-:Y:S01]  /*65c0*/  VOTEU.ALL UP2, P5 ;  /* 0x0000000000ff7886 */ /* 0x000fe20002840000 */
[----:B------:R-:W-:Y:S01]  /*65d0*/  UMOV UR17, UR25 ;  /* 0x0000001900117c82 */ /* 0x000fe20008000000 */
[----:B------:R-:W-:Y:S01]  /*65e0*/  UMOV UR9, UR25 ;  /* 0x0000001900097c82 */ /* 0x000fe20008000000 */
[----:B------:R-:W-:Y:S01]  /*65f0*/  IMAD.U32 R10, RZ, RZ, UR8 ;  /* 0x00000008ff0a7e24 */ /* 0x000fe2000f8e00ff */
[----:B------:R-:W-:Y:S01]  /*6600*/  @!UP1 UIADD3 UR8, UPT, UPT, UR6, 0x1400, URZ ;  /* 0x0000140006089890 */ /* 0x000fe2000fffe0ff */
[----:B------:R-:W-:Y:S01]  /*6610*/  SEL R3, RZ, 0x1, P0 ;  /* 0x00000001ff037807 */ /* 0x000fe20000000000 */
[----:B------:R-:W-:Y:S01]  /*6620*/  @!UP1 UIADD3 UR18, UPT, UPT, UR26, 0x10, URZ ;  /* 0x000000101a129890 */ /* 0x000fe2000fffe0ff */
[----:B------:R-:W-:Y:S01]  /*6630*/  SEL R29, R29, RZ, P0 ;  /* 0x000000ff1d1d7207 */ /* 0x000fe20000000000 */
[----:B------:R-:W-:Y:S01]  /*6640*/  UMOV UR19, UR27 ;  /* 0x0000001b00137c82 */ /* 0x000fe20008000000 */
[----:B------:R-:W-:Y:S01]  /*6650*/  IMAD.U32 R11, RZ, RZ, UR7 ;  /* 0x00000007ff0b7e24 */ /* 0x000fe2000f8e00ff */
[----:B------:R-:W-:Y:S01]  /*6660*/  @!P5 R2UR UR30, R10 ;  /* 0x000000000a1ed2ca */ /* 0x000fe200000e0000 */
[----:B------:R-:W-:Y:S01]  /*6670*/  @!UP1 UIADD3 UR10, UPT, UPT, UR26, 0x20, URZ ;  /* 0x000000201a0a9890 */ /* 0x000fe2000fffe0ff */
[----:B------:R-:W-:Y:S01]  /*6680*/  LOP3.LUT R28, R28, R3, RZ, 0x3c, !PT ;  /* 0x000000031c1c7212 */ /* 0x000fe200078e3cff */
[----:B------:R-:W-:Y:S01]  /*6690*/  VOTEU.ALL UP1, P5 ;  /* 0x0000000000ff7886 */ /* 0x000fe20002820000 */
[----:B------:R-:W-:Y:S01]  /*66a0*/  @!P5 R2UR UR31, R11 ;  /* 0x000000000b1fd2ca */ /* 0x000fe200000e0000 */
[----:B------:R-:W-:Y:S01]  /*66b0*/  UMOV UR11, UR27 ;  /* 0x0000001b000b7c82 */ /* 0x000fe20008000000 */
[----:B------:R-:W-:Y:S02]  /*66c0*/  IMAD.IADD R128, R8, 0x1, R115 ;  /* 0x0000000108807824 */ /* 0x000fe400078e0273 */
[----:B------:R-:W-:Y:S09]  /*66d0*/  IMAD.IADD R123, R13, 0x1, R122 ;  /* 0x000000010d7b7824 */ /* 0x000ff200078e027a */
[----:B------:R4:W-:Y:S01]  /*66e0*/  @!UP3 UTMALDG.3D [UR24], [UR30], desc[UR22] ;  /* 0x000016181e00b5b4 */ /* 0x0009e20008011000 */
[----:B------:R4:W-:Y:S01]  /*66f0*/  @!UP2 UTMALDG.3D [UR16], [UR30], desc[UR22] ;  /* 0x000016101e00a5b4 */ /* 0x0009e20008011000 */
[----:B------:R4:W-:Y:S01]  /*6700*/  @!UP1 UTMALDG.3D [UR8], [UR30], desc[UR22] ;  /* 0x000016081e0095b4 */ /* 0x0009e20008011000 */
[----:B------:R4:W-:Y:S01]  /*6710*/  @!P5 SYNCS.ARRIVE.TRANS64.RED.A0TR RZ, [UR6+0x2d0], R25 ;  /* 0x0002d019ffffd9a7 */ /* 0x0009e20008300406 */
[----:B------:R-:W-:Y:S01]  /*6720*/  UPLOP3.LUT UP1, UPT, UPT, UPT, UPT, 0x80, 0x8 ;  /* 0x000000000008789c */ /* 0x000fe20003f2f070 */
[----:B------:R-:W-:Y:S01]  /*6730*/  SYNCS.ARRIVE.TRANS64.RED.A1T0 RZ, [UR37], RZ ;  /* 0x000000ffffff79a7 */ /* 0x000fe20008100425 */
[----:B------:R-:W-:Y:S09]  /*6740*/  @P3 BRA `(.L_x_135) ;  /* 0xfffffff400803947 */ /* 0x000ff2000383ffff */
[----:B------:R-:W-:Y:S07]  /*6750*/  MOV R0, UR6 ;  /* 0x0000000600007c02 */ /* 0x000fee0008000f00 */
.L_x_136:
[----:B-1----:R-:W-:-:S04]  /*6760*/  SHF.L.U32 R3, R30, 0x1f, RZ ;  /* 0x0000001f1e037819 */ /* 0x002fc800000006ff */
[----:B------:R1:W2:Y:S03]  /*6770*/  SYNCS.PHASECHK.TRANS64.TRYWAIT P0, [R0+URZ+0x2d8], R3 ;  /* 0x0002d803000075a7 */ /* 0x0002a600080011ff */
[----:B--2---:R-:W-:Y:S05]  /*6780*/  @!P0 NANOSLEEP.SYNCS 0x989680 ;  /* 0x009896800000895d */ /* 0x004fea0003900000 */
[----:B------:R-:W2:Y:S02]  /*6790*/  @!P0 SYNCS.PHASECHK.TRANS64 P0, [R0+URZ+0x2d8], R3 ;  /* 0x0002d803000085a7 */ /* 0x000ea400080010ff */
[----:B--2-4-:R-:W-:Y:S05]  /*67a0*/  @P0 EXIT ;  /* 0x000000000000094d */ /* 0x014fea0003800000 */
[----:B------:R-:W-:Y:S05]  /*67b0*/  BRA `(.L_x_136) ;  /* 0xfffffffc00e87947 */ /* 0x000fea000383ffff */
.L_x_127:
[----:B------:R-:W-:-:S06]  /*67c0*/  UISETP.GE.AND UP1, UPT, UR10, 0x4, UPT ;  /* 0x000000040a00788c */ /* 0x000fcc000bf26270 */
[----:B------:R-:W-:-:S13]  /*67d0*/  PLOP3.LUT P0, PT, PT, PT, UP1, 0x80, 0x8 ;  /* 0x000000000008781c */ /* 0x000fda0003f0f018 */
[----:B------:R-:W-:Y:S05]  /*67e0*/  @!P0 EXIT ;  /* 0x000000000000894d */ /* 0x000fea0003800000 */
[----:B------:R-:W-:Y:S01]  /*67f0*/  BAR.SYNC.DEFER_BLOCKING 0x6, 0xa0 ;  /* 0x0182800000007b1d */ /* 0x000fe20000010000 */
[C---:B------:R-:W-:Y:S01]  /*6800*/  IMAD.U32 R2, R139.reuse, 0x10000, RZ ;  /* 0x000100008b027824 */ /* 0x040fe200078e00ff */
[----:B------:R-:W-:Y:S01]  /*6810*/  LOP3.LUT R138, R0, 0x60, R139, 0xf8, !PT ;  /* 0x00000060008a7812 */ /* 0x000fe200078ef88b */
[----:B------:R-:W-:Y:S01]  /*6820*/  IMAD.MOV.U32 R67, RZ, RZ, RZ ;  /* 0x000000ffff437224 */ /* 0x000fe200078e00ff */
[----:B------:R-:W-:Y:S02]  /*6830*/  LOP3.LUT R139, R139, 0x60, RZ, 0xc0, !PT ;  /* 0x000000608b8b7812 */ /* 0x000fe400078ec0ff */
[----:B------:R-:W-:Y:S01]  /*6840*/  CS2R R136, SRZ ;  /* 0x0000000000887805 */ /* 0x000fe2000001ff00 */
[----:B------:R-:W-:Y:S01]  /*6850*/  UMOV UR39, 0x400 ;  /* 0x0000040000277882 */ /* 0x000fe20000000000 */
[----:B------:R-:W1:Y:S01]  /*6860*/  LDC R131, c[0x0][0x370] ;  /* 0x0000dc00ff837b82 */ /* 0x000e620000000800 */
[----:B------:R-:W-:Y:S01]  /*6870*/  ULEA UR39, UR37, UR39, 0x18 ;  /* 0x0000002725277291 */ /* 0x000fe2000f8ec0ff */
[----:B------:R-:W-:Y:S01]  /*6880*/  LOP3.LUT R2, R2, 0x600000, RZ, 0xc0, !PT ;  /* 0x0060000002027812 */ /* 0x000fe200078ec0ff */
[----:B------:R-:W-:Y:S01]  /*6890*/  IMAD.MOV.U32 R142, RZ, RZ, RZ ;  /* 0x000000ffff8e7224 */ /* 0x000fe200078e00ff */
[----:B------:R-:W2:Y:S01]  /*68a0*/  LDCU.64 UR48, c[0x0][0x348] ;  /* 0x00006900ff3077ac */ /* 0x000ea20008000a00 */
[----:B------:R-:W-:-:S02]  /*68b0*/  IMAD.MOV.U32 R135, RZ, RZ, RZ ;  /* 0x000000ffff877224 */ /* 0x000fc400078e00ff */
[----:B------:R-:W-:Y:S01]  /*68c0*/  LEA R138, R138, UR39, 0x4 ;  /* 0x000000278a8a7c11 */ /* 0x000fe2000f8e20ff */
[----:B------:R-:W3:Y:S01]  /*68d0*/  LDC R62, c[0x0][0xb0c] ;  /* 0x0002c300ff3e7b82 */ /* 0x000ee20000000800 */
[----:B------:R-:W4:Y:S01]  /*68e0*/  LDCU.64 UR40, c[0x0][0x888] ;  /* 0x00011100ff2877ac */ /* 0x000f220008000a00 */
[----:B------:R-:W1:Y:S06]  /*68f0*/  LDCU.64 UR42, c[0x0][0x890] ;  /* 0x00011200ff2a77ac */ /* 0x000e6c0008000a00 */
[----:B------:R-:W1:Y:S01]  /*6900*/  LDC R130, c[0x0][0xb20] ;  /* 0x0002c800ff827b82 */ /* 0x000e620000000800 */
[----:B------:R-:W2:Y:S07]  /*6910*/  LDS R3, [UR39+0x3a0] ;  /* 0x0003a027ff037984 */ /* 0x000eae0008000800 */
[----:B------:R-:W1:Y:S08]  /*6920*/  LDC R61, c[0x0][0xb30] ;  /* 0x0002cc00ff3d7b82 */ /* 0x000e700000000800 */
[----:B------:R-:W1:Y:S08]  /*6930*/  LDC.64 R120, c[0x0][0xb10] ;  /* 0x0002c400ff787b82 */ /* 0x000e700000000a00 */
[----:B------:R-:W1:Y:S08]  /*6940*/  LDC.64 R58, c[0x0][0xb18] ;  /* 0x0002c600ff3a7b82 */ /* 0x000e700000000a00 */
[----:B------:R-:W1:Y:S08]  /*6950*/  LDC.64 R56, c[0x0][0xb28] ;  /* 0x0002ca00ff387b82 */ /* 0x000e700000000a00 */
[----:B------:R-:W1:Y:S01]  /*6960*/  LDC.64 R118, c[0x0][0x8b0] ;  /* 0x00022c00ff767b82 */ /* 0x000e620000000a00 */
[----:B--2---:R-:W-:-:S07]  /*6970*/  IMAD.IADD R2, R3, 0x1, R2 ;  /* 0x0000000103027824 */ /* 0x004fce00078e0202 */
[----:B------:R-:W2:Y:S08]  /*6980*/  LDC.64 R116, c[0x0][0x8a8] ;  /* 0x00022a00ff747b82 */ /* 0x000eb00000000a00 */
[----:B---34-:R-:W1:Y:S02]  /*6990*/  LDC R132, c[0x0][0x374] ;  /* 0x0000dd00ff847b82 */ /* 0x018e640000000800 */
.L_x_151:
[----:B------:R-:W-:Y:S02]  /*69a0*/  LEA R0, R142, UR39, 0x3 ;  /* 0x000000278e007c11 */ /* 0x000fe4000f8e18ff */
[----:B------:R-:W-:Y:S02]  /*69b0*/  SHF.L.U32 R3, R136, 0x1f, RZ ;  /* 0x0000001f88037819 */ /* 0x000fe400000006ff */
[----:B------:R-:W-:Y:S02]  /*69c0*/  LEA R12, R142, UR39, 0x4 ;  /* 0x000000278e0c7c11 */ /* 0x000fe4000f8e20ff */
[----:B---3--:R-:W3:Y:S02]  /*69d0*/  SYNCS.PHASECHK.TRANS64.TRYWAIT P0, [R0+URZ+0x2f0], R3 ;  /* 0x0002f003000075a7 */ /* 0x008ee400080011ff */
[----:B--23--:R-:W-:Y:S05]  /*69e0*/  @!P0 BRA `(.L_x_137) ;  /* 0x0000003400c08947 */ /* 0x00cfea0003800000 */
.L_x_268:
[----:B------:R-:W-:Y:S01]  /*69f0*/  ISETP.GE.AND P0, PT, R60, 0x1, PT ;  /* 0x000000013c00780c */ /* 0x000fe20003f06270 */
[----:B------:R-:W4:Y:S01]  /*6a00*/  LDS.128 R12, [R12+0x380] ;  /* 0x000380000c0c7984 */ /* 0x000f220000000c00 */
[----:B-1----:R-:W-:Y:S01]  /*6a10*/  ISETP.NE.U32.AND P3, PT, R118, RZ, PT ;  /* 0x000000ff7600720c */ /* 0x002fe20003f65070 */
[----:B---3--:R-:W-:Y:S01]  /*6a20*/  VIADD R0, R0, 0x300 ;  /* 0x0000030000007836 */ /* 0x008fe20000000000 */
[----:B------:R-:W-:Y:S04]  /*6a30*/  UISETP.NE.AND UP0, UPT, UR46, URZ, UPT ;  /* 0x000000ff2e00728c */ /* 0x000fe8000bf05270 */
[----:B------:R-:W-:Y:S01]  /*6a40*/  PRMT R0, RZ, 0x654, R0 ;  /* 0x00000654ff007816 */ /* 0x000fe20000000000 */
[----:B------:R-:W-:Y:S01]  /*6a50*/  @!PT LDS RZ, [RZ] ;  /* 0x00000000fffff984 */ /* 0x000fe20000000800 */
[----:B------:R-:W-:Y:S01]  /*6a60*/  @!PT LDS RZ, [RZ] ;  /* 0x00000000fffff984 */ /* 0x000fe20000000800 */
[----:B------:R-:W-:Y:S01]  /*6a70*/  @!PT LDS RZ, [RZ] ;  /* 0x00000000fffff984 */ /* 0x000fe20000000800 */
[----:B------:R-:W-:Y:S01]  /*6a80*/  @!PT LDS RZ, [RZ] ;  /* 0x00000000fffff984 */ /* 0x000fe20000000800 */
[----:B------:R1:W-:Y:S06]  /*6a90*/  MEMBAR.ALL.CTA ;  /* 0x0000000000007992 */ /* 0x0003ec0000008000 */
[----:B-1----:R-:W1:Y:S01]  /*6aa0*/  FENCE.VIEW.ASYNC.S ;  /* 0x00000000000073c6 */ /* 0x002e620000000000 */
[----:B------:R-:W-:Y:S01]  /*6ab0*/  PLOP3.LUT P2, PT, PT, PT, UP0, 0x80, 0x8 ;  /* 0x000000000008781c */ /* 0x000fe20003f4f008 */
[----:B-1----:R1:W-:Y:S01]  /*6ac0*/  SYNCS.ARRIVE.TRANS64.RED.A1T0 RZ, [R0+URZ], RZ ;  /* 0x000000ff00ff79a7 */ /* 0x0023e200081004ff */
[----:B----4-:R-:W-:Y:S04]  /*6ad0*/  LOP3.LUT P6, RZ, R14, 0x1, RZ, 0xc0, !PT ;  /* 0x000000010eff7812 */ /* 0x010fe800078cc0ff */
[----:B------:R-:W-:Y:S09]  /*6ae0*/  P2R R140, PR, RZ, 0x40 ;  /* 0x00000040ff8c7803 */ /* 0x000ff20000000000 */
[----:B------:R-:W-:Y:S02]  /*6af0*/  @P6 MOV R65, R12 ;  /* 0x0000000c00416202 */ /* 0x000fe40000000f00 */
[----:B------:R-:W-:Y:S01]  /*6b00*/  @P6 LOP3.LUT R63, R13, 0xffff, RZ, 0xc0, !PT ;  /* 0x0000ffff0d3f6812 */ /* 0x000fe200078ec0ff */
[----:B-1----:R-:W-:Y:S06]  /*6b10*/  @!P0 BRA `(.L_x_138) ;  /* 0x0000000000a48947 */ /* 0x002fec0003800000 */
[----:B------:R-:W-:Y:S01]  /*6b20*/  IMAD.HI.U32 R11, R132, R59, RZ ;  /* 0x0000003b840b7227 */ /* 0x000fe200078e00ff */
[----:B------:R-:W-:Y:S02]  /*6b30*/  ISETP.NE.AND P0, PT, R58, 0x1, PT ;  /* 0x000000013a00780c */ /* 0x000fe40003f05270 */
[----:B------:R-:W-:Y:S01]  /*6b40*/  ISETP.NE.AND P1, PT, R60, 0x1, PT ;  /* 0x000000013c00780c */ /* 0x000fe20003f25270 */
[----:B------:R-:W-:Y:S01]  /*6b50*/  IMAD.HI.U32 R10, R131, R120, RZ ;  /* 0x00000078830a7227 */ /* 0x000fe200078e00ff */
[----:B------:R-:W-:Y:S02]  /*6b60*/  SHF.R.U32.HI R11, RZ, R130, R11 ;  /* 0x00000082ff0b7219 */ /* 0x000fe4000001160b */
[----:B------:R-:W-:Y:S01]  /*6b70*/  ISETP.NE.AND P4, PT, R62, 0x1, PT ;  /* 0x000000013e00780c */ /* 0x000fe20003f85270 */
[----:B------:R-:W-:Y:S01]  /*6b80*/  IMAD.HI.U32 R18, R65, R120, RZ ;  /* 0x0000007841127227 */ /* 0x000fe200078e00ff */
[----:B------:R-:W-:Y:S02]  /*6b90*/  SHF.R.U32.HI R10, RZ, R121, R10 ;  /* 0x00000079ff0a7219 */ /* 0x000fe4000001160a */
[----:B------:R-:W-:Y:S01]  /*6ba0*/  SEL R3, R132, R11, !P0 ;  /* 0x0000000b84037207 */ /* 0x000fe20004000000 */
[----:B------:R-:W-:Y:S01]  /*6bb0*/  IMAD.HI.U32 R11, R63, R59, RZ ;  /* 0x0000003b3f0b7227 */ /* 0x000fe200078e00ff */
[----:B------:R-:W-:Y:S02]  /*6bc0*/  SEL R7, R131, R10, !P4 ;  /* 0x0000000a83077207 */ /* 0x000fe40006000000 */
[----:B------:R-:W-:Y:S01]  /*6bd0*/  SHF.R.U32.HI R18, RZ, R121, R18 ;  /* 0x00000079ff127219 */ /* 0x000fe20000011612 */
[-C--:B------:R-:W-:Y:S04]  /*6be0*/  IMAD.HI.U32 R10, R3, R56.reuse, RZ ;  /* 0x00000038030a7227 */ /* 0x080fe800078e00ff */
[----:B------:R-:W-:Y:S01]  /*6bf0*/  IMAD.HI.U32 R16, R7, R56, RZ ;  /* 0x0000003807107227 */ /* 0x000fe200078e00ff */
[-C--:B------:R-:W-:Y:S02]  /*6c00*/  @P1 SHF.R.U32.HI R3, RZ, R57.reuse, R10 ;  /* 0x00000039ff031219 */ /* 0x080fe4000001160a */
[----:B------:R-:W-:Y:S02]  /*6c10*/  SHF.R.U32.HI R10, RZ, R130, R11 ;  /* 0x00000082ff0a7219 */ /* 0x000fe4000001160b */
[----:B------:R-:W-:Y:S01]  /*6c20*/  @P1 SHF.R.U32.HI R7, RZ, R57, R16 ;  /* 0x00000039ff071219 */ /* 0x000fe20000011610 */
[C---:B------:R-:W-:Y:S01]  /*6c30*/  IMAD R4, R60.reuse, R3, RZ ;  /* 0x000000033c047224 */ /* 0x040fe200078e02ff */
[----:B------:R-:W-:Y:S02]  /*6c40*/  SEL R5, R63, R10, !P0 ;  /* 0x0000000a3f057207 */ /* 0x000fe40004000000 */
[----:B------:R-:W-:Y:S01]  /*6c50*/  SEL R3, R65, R18, !P4 ;  /* 0x0000001241037207 */ /* 0x000fe20006000000 */
[----:B------:R-:W-:Y:S01]  /*6c60*/  IMAD R6, R60, R7, RZ ;  /* 0x000000073c067224 */ /* 0x000fe200078e02ff */
[C---:B------:R-:W-:Y:S01]  /*6c70*/  ISETP.GE.AND P0, PT, R5.reuse, R4, PT ;  /* 0x000000040500720c */ /* 0x040fe20003f06270 */
[----:B------:R-:W-:Y:S03]  /*6c80*/  IMAD.HI.U32 R8, R5, R56, RZ ;  /* 0x0000003805087227 */ /* 0x000fe600078e00ff */
[----:B------:R-:W-:Y:S01]  /*6c90*/  ISETP.GE.OR P0, PT, R3, R6, P0 ;  /* 0x000000060300720c */ /* 0x000fe20000706670 */
[----:B------:R-:W-:Y:S01]  /*6ca0*/  IMAD.MOV R6, RZ, RZ, -R3 ;  /* 0x000000ffff067224 */ /* 0x000fe200078e0a03 */
[-C--:B------:R-:W-:Y:S03]  /*6cb0*/  SHF.R.U32.HI R8, RZ, R57.reuse, R8 ;  /* 0x00000039ff087219 */ /* 0x080fe60000011608 */
[----:B------:R-:W-:Y:S01]  /*6cc0*/  IMAD R65, R62, R6, R65 ;  /* 0x000000063e417224 */ /* 0x000fe200078e0241 */
[----:B------:R-:W-:Y:S05]  /*6cd0*/  SEL R9, R5, R8, !P1 ;  /* 0x0000000805097207 */ /* 0x000fea0004800000 */
[----:B------:R-:W-:Y:S02]  /*6ce0*/  IMAD.MOV R8, RZ, RZ, -R9 ;  /* 0x000000ffff087224 */ /* 0x000fe400078e0a09 */
[C---:B------:R-:W-:Y:S04]  /*6cf0*/  @!P0 IMAD.HI.U32 R4, R3.reuse, R56, RZ ;  /* 0x0000003803048227 */ /* 0x040fe800078e00ff */
[----:B------:R-:W-:Y:S01]  /*6d00*/  IMAD R8, R60, R8, R5 ;  /* 0x000000083c087224 */ /* 0x000fe200078e0205 */
[----:B------:R-:W-:Y:S04]  /*6d10*/  @!P0 SHF.R.U32.HI R4, RZ, R57, R4 ;  /* 0x00000039ff048219 */ /* 0x000fe80000011604 */
[----:B------:R-:W-:Y:S02]  /*6d20*/  @!P0 SEL R0, R3, R4, !P1 ;  /* 0x0000000403008207 */ /* 0x000fe40004800000 */
[----:B------:R-:W-:Y:S02]  /*6d30*/  IADD3 R4, PT, PT, -R5, RZ, RZ ;  /* 0x000000ff05047210 */ /* 0x000fe40007ffe1ff */
[----:B------:R-:W-:Y:S01]  /*6d40*/  @!P0 IADD3 R9, PT, PT, R9, -R0, RZ ;  /* 0x8000000009098210 */ /* 0x000fe20007ffe0ff */
[----:B------:R-:W-:Y:S02]  /*6d50*/  @!P0 IMAD R0, R7, R8, R0 ;  /* 0x0000000807008224 */ /* 0x000fe400078e0200 */
[----:B------:R-:W-:Y:S02]  /*6d60*/  IMAD R63, R58, R4, R63 ;  /* 0x000000043a3f7224 */ /* 0x000fe400078e023f */
[----:B------:R-:W-:Y:S02]  /*6d70*/  @!P0 IMAD R5, R9, R60, R3 ;  /* 0x0000003c09058224 */ /* 0x000fe400078e0203 */
[----:B------:R-:W-:Y:S04]  /*6d80*/  @!P0 IMAD.MOV.U32 R3, RZ, RZ, R0 ;  /* 0x000000ffff038224 */ /* 0x000fe800078e0000 */
[----:B------:R-:W-:Y:S02]  /*6d90*/  IMAD R65, R3, R62, R65 ;  /* 0x0000003e03417224 */ /* 0x000fe400078e0241 */
[----:B------:R-:W-:Y:S02]  /*6da0*/  IMAD R63, R5, R58, R63 ;  /* 0x0000003a053f7224 */ /* 0x000fe400078e023f */
.L_x_138:
[----:B------:R-:W-:Y:S01]  /*6db0*/  UISETP.NE.U32.AND UP3, UPT, UR42, URZ, UPT ;  /* 0x000000ff2a00728c */ /* 0x000fe2000bf65070 */
[----:B------:R-:W-:Y:S03]  /*6dc0*/  ISETP.NE.AND.EX P3, PT, R119, RZ, PT, P3 ;  /* 0x000000ff7700720c */ /* 0x000fe60003f65330 */
[----:B------:R-:W-:Y:S09]  /*6dd0*/  UISETP.NE.AND.EX UP3, UPT, UR43, URZ, UPT, UP3 ;  /* 0x000000ff2b00728c */ /* 0x000ff2000bf65330 */
[----:B------:R-:W-:Y:S05]  /*6de0*/  BRA.U !UP3, `(.L_x_139) ;  /* 0x000000010b387547 */ /* 0x000fea000b800000 */
[----:B------:R-:W-:Y:S01]  /*6df0*/  UISETP.NE.U32.AND UP0, UPT, UR40, URZ, UPT ;  /* 0x000000ff2800728c */ /* 0x000fe2000bf05070 */
[----:B------:R-:W-:Y:S03]  /*6e00*/  HFMA2 R129, -RZ, RZ, 0, 5.9604644775390625e-08 ;  /* 0x00000001ff817431 */ /* 0x000fe600000001ff */
[----:B------:R-:W-:Y:S06]  /*6e10*/  UISETP.NE.AND.EX UP0, UPT, UR41, URZ, UPT, UP0 ;  /* 0x000000ff2900728c */ /* 0x000fec000bf05300 */
[----:B------:R-:W-:Y:S05]  /*6e20*/  PLOP3.LUT P0, PT, PT, PT, UP0, 0x80, 0x8 ;  /* 0x000000000008781c */ /* 0x000fea0003f0f008 */
[----:B------:R-:W1:Y:S01]  /*6e30*/  @UP0 LDCU.64 UR6, c[0x0][0x888] ;  /* 0x00011100ff0607ac */ /* 0x000e620008000a00 */
[----:B------:R-:W-:Y:S04]  /*6e40*/  @UP0 UIMAD UR4, UR36, UR42, URZ ;  /* 0x0000002a240402a4 */ /* 0x000fe8000f8e02ff */
[----:B-1----:R-:W-:Y:S06]  /*6e50*/  @UP0 UIMAD.WIDE UR6, UR4, 0x4, UR6 ;  /* 0x00000004040608a5 */ /* 0x002fec000f8e0206 */
[----:B------:R-:W-:Y:S02]  /*6e60*/  IMAD.U32 R4, RZ, RZ, UR6 ;  /* 0x00000006ff047e24 */ /* 0x000fe4000f8e00ff */
[----:B------:R-:W-:Y:S05]  /*6e70*/  IMAD.U32 R5, RZ, RZ, UR7 ;  /* 0x00000007ff057e24 */ /* 0x000fea000f8e00ff */
[----:B------:R-:W3:Y:S02]  /*6e80*/  @P0 LDG.E R0, desc[UR44][R4.64] ;  /* 0x0000002c04000981 */ /* 0x000ee4000c1e1900 */
[----:B---3--:R-:W-:Y:S01]  /*6e90*/  @P0 R2UR UR38, R0 ;  /* 0x00000000002602ca */ /* 0x008fe200000e0000 */
[----:B------:R-:W-:Y:S05]  /*6ea0*/  IMAD.MOV.U32 R0, RZ, RZ, 0x1 ;  /* 0x00000001ff007424 */ /* 0x000fea00078e00ff */
[----:B------:R-:W-:Y:S08]  /*6eb0*/  @!P0 PRMT R129, R0, 0x7610, R129 ;  /* 0x0000761000818816 */ /* 0x000ff00000000081 */
[----:B------:R-:W1:Y:S02]  /*6ec0*/  @!UP0 LDCU UR38, c[0x0][0x880] ;  /* 0x00011000ff2687ac */ /* 0x000e640008000800 */
.L_x_139:
[----:B------:R-:W-:Y:S05]  /*6ed0*/  @!P3 BRA `(.L_x_140) ;  /* 0x000000000020b947 */ /* 0x000fea0003800000 */
[----:B--2---:R-:W-:Y:S04]  /*6ee0*/  ISETP.NE.U32.AND P0, PT, R116, RZ, PT ;  /* 0x000000ff7400720c */ /* 0x004fe80003f05070 */
[----:B------:R-:W-:Y:S11]  /*6ef0*/  ISETP.NE.AND.EX P0, PT, R117, RZ, PT, P0 ;  /* 0x000000ff7500720c */ /* 0x000ff60003f05300 */
[----:B------:R-:W-:Y:S02]  /*6f00*/  @!UPT UIADD3 URZ, UPT, UPT, URZ, URZ, URZ ;  /* 0x000000fffffff290 */ /* 0x000fe4000fffe0ff */
[----:B------:R-:W2:Y:S01]  /*6f10*/  @P0 LDC.64 R4, c[0x0][0x8a8] ;  /* 0x00022a00ff040b82 */ /* 0x000ea20000000a00 */
[----:B------:R-:W-:Y:S04]  /*6f20*/  @P0 IMAD R0, R118, UR36, RZ ;  /* 0x0000002476000c24 */ /* 0x000fe8000f8e02ff */
[----:B--2---:R-:W-:Y:S05]  /*6f30*/  @P0 IMAD.WIDE R4, R0, 0x4, R4 ;  /* 0x0000000400040825 */ /* 0x004fea00078e0204 */
[----:B-----5:R3:W5:Y:S02]  /*6f40*/  @P0 LDG.E R64, desc[UR44][R4.64] ;  /* 0x0000002c04400981 */ /* 0x020764000c1e1900 */
[----:B---3--:R-:W4:Y:S02]  /*6f50*/  @!P0 LDC R64, c[0x0][0x8a0] ;  /* 0x00022800ff408b82 */ /* 0x008f240000000800 */
.L_x_140:
[----:B------:R-:W3:Y:S01]  /*6f60*/  LDC.64 R4, c[0x0][0xb10] ;  /* 0x0002c400ff047b82 */ /* 0x000ee20000000a00 */
[----:B------:R-:W-:Y:S01]  /*6f70*/  UISETP.NE.AND UP4, UPT, UR46, URZ, UPT ;  /* 0x000000ff2e00728c */ /* 0x000fe2000bf85270 */
[----:B-1----:R-:W-:Y:S01]  /*6f80*/  @P2 FSETP.NEU.AND P1, PT, RZ, UR38, PT ;  /* 0x00000026ff002c0b */ /* 0x002fe2000bf2d000 */
[----:B------:R-:W-:Y:S01]  /*6f90*/  UPLOP3.LUT UP0, UPT, UPT, UPT, UPT, 0x40, 0x4 ;  /* 0x000000000004789c */ /* 0x000fe20003f0e870 */
[----:B------:R-:W-:Y:S01]  /*6fa0*/  @P2 LOP3.LUT P0, RZ, R129, 0xff, RZ, 0xc0, !PT ;  /* 0x000000ff81ff2812 */ /* 0x000fe2000780c0ff */
[----:B------:R-:W-:Y:S03]  /*6fb0*/  VIADD R142, R142, 0x1 ;  /* 0x000000018e8e7836 */ /* 0x000fe60000000000 */
[----:B------:R-:W1:Y:S01]  /*6fc0*/  LDC.64 R6, c[0x0][0xb18] ;  /* 0x0002c600ff067b82 */ /* 0x000e620000000a00 */
[----:B------:R-:W-:Y:S02]  /*6fd0*/  LEA R141, R67, UR39, 0x3 ;  /* 0x00000027438d7c11 */ /* 0x000fe4000f8e18ff */
[----:B------:R-:W-:Y:S02]  /*6fe0*/  CS2R R78, SRZ ;  /* 0x00000000004e7805 */ /* 0x000fe4000001ff00 */
[----:B------:R-:W-:Y:S02]  /*6ff0*/  SHF.L.U32 R8, R137, 0x1f, RZ ;  /* 0x0000001f89087819 */ /* 0x000fe400000006ff */
[----:B------:R-:W-:Y:S02]  /*7000*/  CS2R R76, SRZ ;  /* 0x00000000004c7805 */ /* 0x000fe4000001ff00 */
[----:B------:R-:W-:Y:S01]  /*7010*/  @P6 SHF.R.U32.HI R134, RZ, 0x10, R13 ;  /* 0x00000010ff866819 */ /* 0x000fe2000001160d */
[----:B------:R-:W2:Y:S01]  /*7020*/  @UP4 LDCU.64 UR4, c[0x0][0x888] ;  /* 0x00011100ff0447ac */ /* 0x000ea20008000a00 */
[----:B------:R-:W-:Y:S02]  /*7030*/  CS2R R74, SRZ ;  /* 0x00000000004a7805 */ /* 0x000fe4000001ff00 */
[----:B------:R-:W-:Y:S02]  /*7040*/  CS2R R72, SRZ ;  /* 0x0000000000487805 */ /* 0x000fe4000001ff00 */
[----:B------:R-:W-:Y:S02]  /*7050*/  CS2R R70, SRZ ;  /* 0x0000000000467805 */ /* 0x000fe4000001ff00 */
[----:B------:R-:W-:Y:S01]  /*7060*/  CS2R R68, SRZ ;  /* 0x0000000000447805 */ /* 0x000fe2000001ff00 */
[----:B------:R-:W-:Y:S01]  /*7070*/  @UP4 UPLOP3.LUT UP0, UPT, UPT, UPT, UP3, 0x80, 0x8 ;  /* 0x000000000008489c */ /* 0x000fe20003f0f030 */
[----:B------:R-:W-:Y:S01]  /*7080*/  @P2 VOTEU.ANY UP1, P1 ;  /* 0x0000000000ff2886 */ /* 0x000fe20000820100 */
[----:B--2---:R-:W-:Y:S02]  /*7090*/  @UP4 UISETP.NE.U32.AND UP2, UPT, UR4, URZ, UPT ;  /* 0x000000ff0400428c */ /* 0x004fe4000bf45070 */
[----:B------:R-:W-:Y:S02]  /*70a0*/  @UP4 USEL UR4, URZ, 0xffffffff, UP1 ;  /* 0xffffffffff044887 */ /* 0x000fe40008800000 */
[----:B------:R-:W-:Y:S01]  /*70b0*/  @UP4 UISETP.NE.AND.EX UP2, UPT, UR5, URZ, UPT, UP2 ;  /* 0x000000ff0500428c */ /* 0x000fe2000bf45320 */
[----:B------:R-:W-:Y:S01]  /*70c0*/  @P2 VOTEU.ANY UP1, P0 ;  /* 0x0000000000ff2886 */ /* 0x000fe20000020100 */
[----:B------:R-:W-:Y:S02]  /*70d0*/  ISETP.NE.AND P0, PT, R61, 0x1, PT ;  /* 0x000000013d00780c */ /* 0x000fe40003f05270 */
[----:B------:R-:W-:Y:S04]  /*70e0*/  @UP4 USEL UR5, URZ, 0xffffffff, UP2 ;  /* 0xffffffffff054887 */ /* 0x000fe80009000000 */
[----:B------:R-:W-:Y:S04]  /*70f0*/  @UP0 USEL UR4, UR5, UR4, !UP1 ;  /* 0x0000000405040287 */ /* 0x000fe8000c800000 */
[----:B------:R-:W-:Y:S03]  /*7100*/  @UP4 ULOP3.LUT UR4, UR4, 0x1, URZ, 0xc0, !UPT ;  /* 0x0000000104044892 */ /* 0x000fe6000f8ec0ff */
[----:B------:R-:W2:Y:S01]  /*7110*/  @!P0 LDC R0, c[0x0][0xb20] ;  /* 0x0002c800ff008b82 */ /* 0x000ea20000000800 */
[----:B------:R-:W-:Y:S01]  /*7120*/  UISETP.NE.U32.OR UP0, UPT, UR4, 0x1, !UP4 ;  /* 0x000000010400788c */ /* 0x000fe2000e705470 */
[----:B---3--:R-:W-:Y:S01]  /*7130*/  @!P0 IMAD.HI.U32 R4, R65, R4, RZ ;  /* 0x0000000441048227 */ /* 0x008fe200078e00ff */
[----:B-1----:R-:W-:Y:S05]  /*7140*/  @!P0 ISETP.NE.AND P1, PT, R6, 0x1, PT ;  /* 0x000000010600880c */ /* 0x002fea0003f25270 */
[----:B------:R-:W1:Y:S01]  /*7150*/  @!P0 LDC R3, c[0x0][0xb0c] ;  /* 0x0002c300ff038b82 */ /* 0x000e620000000800 */
[----:B------:R-:W-:Y:S01]  /*7160*/  @!P0 IMAD.HI.U32 R7, R63, R7, RZ ;  /* 0x000000073f078227 */ /* 0x000fe200078e00ff */
[----:B------:R-:W-:Y:S02]  /*7170*/  PLOP3.LUT P3, PT, PT, PT, UP0, 0x80, 0x8 ;  /* 0x000000000008781c */ /* 0x000fe40003f6f008 */
[----:B------:R-:W-:Y:S11]  /*7180*/  @!P0 SHF.R.U32.HI R4, RZ, R5, R4 ;  /* 0x00000005ff048219 */ /* 0x000ff60000011604 */
[----:B------:R-:W-:Y:S04]  /*7190*/  @P3 SHF.L.U32 R9, R135, 0x1f, RZ ;  /* 0x0000001f87093819 */ /* 0x000fe800000006ff */
[----:B------:R-:W3:Y:S01]  /*71a0*/  @P3 SYNCS.PHASECHK.TRANS64.TRYWAIT P5, [UR39+0x2d0], R9 ;  /* 0x0002d009ff0035a7 */ /* 0x000ee200080a1127 */
[----:B--2---:R-:W-:Y:S02]  /*71b0*/  @!P0 SHF.R.U32.HI R0, RZ, R0, R7 ;  /* 0x00000000ff008219 */ /* 0x004fe40000011607 */
[----:B-1----:R-:W-:Y:S02]  /*71c0*/  @!P0 ISETP.NE.AND P2, PT, R3, 0x1, PT ;  /* 0x000000010300880c */ /* 0x002fe40003f45270 */
[----:B------:R-:W-:Y:S02]  /*71d0*/  @!P0 SEL R5, R63, R0, !P1 ;  /* 0x000000003f058207 */ /* 0x000fe40004800000 */
[----:B------:R-:W-:Y:S05]  /*71e0*/  @!P0 SEL R4, R65, R4, !P2 ;  /* 0x0000000441048207 */ /* 0x000fea0005000000 */
[----:B------:R-:W-:Y:S02]  /*71f0*/  @!P0 IMAD.IADD R0, R5, 0x1, -R4 ;  /* 0x0000000105008824 */ /* 0x000fe400078e0a04 */
[----:B------:R-:W-:Y:S01]  /*7200*/  @!P0 IMAD.IADD R4, R4, 0x1, -R5 ;  /* 0x0000000104048824 */ /* 0x000fe200078e0a05 */
[----:B------:R1:W2:Y:S01]  /*7210*/  SYNCS.PHASECHK.TRANS64.TRYWAIT P4, [R141+URZ+0x310], R8 ;  /* 0x000310088d0075a7 */ /* 0x0002a200080811ff */
[----:B------:R-:W-:Y:S02]  /*7220*/  @!P0 IMAD R65, R0, R3, R65 ;  /* 0x0000000300418224 */ /* 0x000fe400078e0241 */
[----:B------:R-:W-:Y:S01]  /*7230*/  @!P0 IMAD R63, R4, R6, R63 ;  /* 0x00000006043f8224 */ /* 0x000fe200078e023f */
[----:B------:R-:W-:Y:S02]  /*7240*/  PLOP3.LUT P0, PT, PT, PT, PT, 0x8, 0x80 ;  /* 0x000000000080781c */ /* 0x000fe40003f0e170 */
[----:B---3--:R-:W-:Y:S01]  /*7250*/  @P3 PLOP3.LUT P0, PT, P5, PT, PT, 0x8, 0x80 ;  /* 0x000000000080381c */ /* 0x008fe20002f0e170 */
[----:B------:R-:W-:Y:S01]  /*7260*/  @!UPT UIADD3 URZ, UPT, UPT, URZ, URZ, URZ ;  /* 0x000000fffffff290 */ /* 0x000fe2000fffe0ff */
[----:B-1----:R-:W-:Y:S11]  /*7270*/  BRA.U !UP0, `(.L_x_141) ;  /* 0x0000000108947547 */ /* 0x002ff6000b800000 */
[----:B------:R-:W-:Y:S02]  /*7280*/  FSETP.NEU.AND P2, PT, RZ, UR38, PT ;  /* 0x00000026ff007c0b */ /* 0x000fe4000bf4d000 */
[----:B------:R-:W-:Y:S01]  /*7290*/  LOP3.LUT P1, RZ, R129, 0xff, RZ, 0xc0, !PT ;  /* 0x000000ff81ff7812 */ /* 0x000fe2000782c0ff */
[----:B------:R-:W-:Y:S01]  /*72a0*/  @!UPT UIADD3 URZ, UPT, UPT, URZ, URZ, URZ ;  /* 0x000000fffffff290 */ /* 0x000fe2000fffe0ff */
[----:B------:R-:W-:Y:S11]  /*72b0*/  @!P0 BRA `(.L_x_142) ;  /* 0x00000000000c8947 */ /* 0x000ff60003800000 */
[----:B------:R-:W-:Y:S04]  /*72c0*/  SHF.L.U32 R3, R135, 0x1f, RZ ;  /* 0x0000001f87037819 */ /* 0x000fe800000006ff */
[----:B------:R-:W1:Y:S02]  /*72d0*/  SYNCS.PHASECHK.TRANS64.TRYWAIT P0, [UR39+0x2d0], R3 ;  /* 0x0002d003ff0075a7 */ /* 0x000e640008001127 */
[----:B-1----:R-:W-:Y:S05]  /*72e0*/  @!P0 BRA `(.L_x_143) ;  /* 0x0000002c00948947 */ /* 0x002fea0003800000 */
.L_x_142:
[----:B------:R-:W-:Y:S01]  /*72f0*/  UISETP.NE.U32.AND UP0, UPT, UR40, URZ, UPT ;  /* 0x000000ff2800728c */ /* 0x000fe2000bf05070 */
[----:B------:R-:W-:Y:S02]  /*7300*/  CS2R R70, SRZ ;  /* 0x0000000000467805 */ /* 0x000fe4000001ff00 */
[----:B------:R-:W-:Y:S02]  /*7310*/  CS2R R68, SRZ ;  /* 0x0000000000447805 */ /* 0x000fe4000001ff00 */
[----:B------:R-:W-:Y:S01]  /*7320*/  CS2R R74, SRZ ;  /* 0x00000000004a7805 */ /* 0x000fe2000001ff00 */
[----:B------:R-:W-:Y:S01]  /*7330*/  UISETP.NE.AND.EX UP0, UPT, UR41, URZ, UPT, UP0 ;  /* 0x000000ff2900728c */ /* 0x000fe2000bf05300 */
[----:B------:R-:W-:Y:S02]  /*7340*/  CS2R R72, SRZ ;  /* 0x0000000000487805 */ /* 0x000fe4000001ff00 */
[----:B------:R-:W-:Y:S02]  /*7350*/  CS2R R78, SRZ ;  /* 0x00000000004e7805 */ /* 0x000fe4000001ff00 */
[----:B------:R-:W-:Y:S01]  /*7360*/  CS2R R76, SRZ ;  /* 0x00000000004c7805 */ /* 0x000fe2000001ff00 */
[----:B------:R-:W-:Y:S01]  /*7370*/  USEL UR5, URZ, 0xffffffff, UP0 ;  /* 0xffffffffff057887 */ /* 0x000fe20008000000 */
[----:B------:R-:W-:Y:S01]  /*7380*/  LOP3.LUT R135, R135, 0x1, RZ, 0x3c, !PT ;  /* 0x0000000187877812 */ /* 0x000fe200078e3cff */
[----:B------:R-:W-:Y:S01]  /*7390*/  VOTEU.ANY UP1, P2 ;  /* 0x0000000000ff7886 */ /* 0x000fe20001020100 */
[----:B------:R-:W-:Y:S01]  /*73a0*/  USEL UR4, URZ, 0xffffffff, UP1 ;  /* 0xffffffffff047887 */ /* 0x000fe20008800000 */
[----:B------:R-:W-:Y:S03]  /*73b0*/  VOTEU.ANY UP0, P1 ;  /* 0x0000000000ff7886 */ /* 0x000fe60000800100 */
[----:B------:R-:W-:Y:S04]  /*73c0*/  @UP3 USEL UR4, UR5, UR4, !UP0 ;  /* 0x0000000405043287 */ /* 0x000fe8000c000000 */
[----:B------:R-:W-:Y:S04]  /*73d0*/  ULOP3.LUT UR4, UR4, 0x1, URZ, 0xc0, !UPT ;  /* 0x0000000104047892 */ /* 0x000fe8000f8ec0ff */
[----:B------:R-:W-:Y:S02]  /*73e0*/  UISETP.NE.U32.AND UP0, UPT, UR4, 0x1, UPT ;  /* 0x000000010400788c */ /* 0x000fe4000bf05070 */
[----:B------:R-:W-:Y:S04]  /*73f0*/  UIADD3 UR4, UPT, UPT, UR39, 0x2d8, URZ ;  /* 0x000002d827047890 */ /* 0x000fe8000fffe0ff */
[----:B------:R-:W-:Y:S01]  /*7400*/  PLOP3.LUT P0, PT, PT, PT, UP0, 0x80, 0x8 ;  /* 0x000000000008781c */ /* 0x000fe20003f0f008 */
[----:B------:R-:W-:Y:S11]  /*7410*/  UPRMT UR4, UR37, 0x654, UR4 ;  /* 0x0000065425047896 */ /* 0x000ff60008000004 */
[----:B------:R-:W-:Y:S01]  /*7420*/  @!UPT UIADD3 URZ, UPT, UPT, URZ, URZ, URZ ;  /* 0x000000fffffff290 */ /* 0x000fe2000fffe0ff */
[----:B------:R3:W1:Y:S04]  /*7430*/  @P0 LDS.128 R68, [R138+0x400] ;  /* 0x000400008a440984 */ /* 0x0006680000000c00 */
[----:B------:R3:W1:Y:S04]  /*7440*/  @P0 LDS.128 R72, [R138+0xc00] ;  /* 0x000c00008a480984 */ /* 0x0006680000000c00 */
[----:B------:R3:W1:Y:S01]  /*7450*/  @P0 LDS.128 R76, [R138+0x1400] ;  /* 0x001400008a4c0984 */ /* 0x0006620000000c00 */
[----:B------:R-:W-:Y:S01]  /*7460*/  @!PT LDS RZ, [RZ] ;  /* 0x00000000fffff984 */ /* 0x000fe20000000800 */
[----:B------:R-:W-:Y:S01]  /*7470*/  @!PT LDS RZ, [RZ] ;  /* 0x00000000fffff984 */ /* 0x000fe20000000800 */
[----:B------:R-:W-:Y:S01]  /*7480*/  @!PT LDS RZ, [RZ] ;  /* 0x00000000fffff984 */ /* 0x000fe20000000800 */
[----:B------:R-:W-:Y:S01]  /*7490*/  @!PT LDS RZ, [RZ] ;  /* 0x00000000fffff984 */ /* 0x000fe20000000800 */
[----:B------:R4:W-:Y:S06]  /*74a0*/  MEMBAR.ALL.CTA ;  /* 0x0000000000007992 */ /* 0x0009ec0000008000 */
[----:B----4-:R-:W4:Y:S02]  /*74b0*/  FENCE.VIEW.ASYNC.S ;  /* 0x00000000000073c6 */ /* 0x010f240000000000 */
[----:B----4-:R-:W-:Y:S01]  /*74c0*/  SYNCS.ARRIVE.TRANS64.RED.A1T0 RZ, [UR4], RZ ;  /* 0x000000ffffff79a7 */ /* 0x010fe20008100404 */
.L_x_141:
[----:B------:R-:W-:Y:S05]  /*74d0*/  IMAD R66, R67, 0x30, R2 ;  /* 0x0000003043427824 */ /* 0x000fea00078e0202 */
[----:B-1----:R-:W-:Y:S04]  /*74e0*/  SHF.R.U32.HI R0, RZ, 0x15, R66 ;  /* 0x00000015ff007819 */ /* 0x002fe80000011642 */
[----:B------:R-:W-:Y:S01]  /*74f0*/  LOP3.LUT P0, RZ, R0, 0x3, R133, 0x48, !PT ;  /* 0x0000000300ff7812 */ /* 0x000fe20007804885 */
[----:B------:R-:W-:Y:S01]  /*7500*/  @!UPT UIADD3 URZ, UPT, UPT, URZ, URZ, URZ ;  /* 0x000000fffffff290 */ /* 0x000fe2000fffe0ff */
[----:B--2---:R-:W-:Y:S11]  /*7510*/  @P4 BRA `(.L_x_144) ;  /* 0x0000000000084947 */ /* 0x004ff60003800000 */
[----:B------:R-:W1:Y:S02]  /*7520*/  SYNCS.PHASECHK.TRANS64.TRYWAIT P1, [R141+URZ+0x310], R8 ;  /* 0x000310088d0075a7 */ /* 0x000e6400080211ff */
[----:B-1----:R-:W-:Y:S05]  /*7530*/  @!P1 BRA `(.L_x_145) ;  /* 0x0000002c00189947 */ /* 0x002fea0003800000 */
.L_x_144:
[----:B------:R-:W-:Y:S05]  /*7540*/  @!P0 BRA `(.L_x_146) ;  /* 0x0000000000408947 */ /* 0x000fea0003800000 */
[----:B------:R-:W2:Y:S01]  /*7550*/  LDCU.64 UR8, c[0x4][0x68] ;  /* 0x01000d00ff0877ac */ /* 0x000ea20008000a00 */
[----:B------:R-:W-:Y:S01]  /*7560*/  MOV R15, 0x0 ;  /* 0x00000000000f7802 */ /* 0x000fe20000000f00 */
[----:B------:R-:W-:Y:S02]  /*7570*/  HFMA2 R12, -RZ, RZ, 0, 5.9604644775390625e-08 ;  /* 0x00000001ff0c7431 */ /* 0x000fe400000001ff */
[----:B-1----:R-:W-:Y:S02]  /*7580*/  IMAD.MOV.U32 R8, RZ, RZ, 0x192 ;  /* 0x00000192ff087424 */ /* 0x002fe400078e00ff */
[----:B------:R-:W-:Y:S01]  /*7590*/  IMAD.MOV.U32 R13, RZ, RZ, RZ ;  /* 0x000000ffff0d7224 */ /* 0x000fe200078e00ff */
[----:B------:R-:W1:Y:S01]  /*75a0*/  LDCU.64 UR6, c[0x4][0x70] ;  /* 0x01000e00ff0677ac */ /* 0x000e620008000a00 */
[----:B------:R-:W3:Y:S01]  /*75b0*/  LDC.64 R14, c[0x4][R15] ;  /* 0x010000000f0e7b82 */ /* 0x000ee20000000a00 */
[----:B------:R-:W4:Y:S01]  /*75c0*/  LDCU.64 UR4, c[0x4][0x8] ;  /* 0x01000100ff0477ac */ /* 0x000f220008000a00 */
[----:B--2---:R-:W-:Y:S01]  /*75d0*/  MOV R5, UR9 ;  /* 0x0000000900057c02 */ /* 0x004fe20008000f00 */
[----:B------:R-:W-:Y:S01]  /*75e0*/  IMAD.U32 R4, RZ, RZ, UR8 ;  /* 0x00000008ff047e24 */ /* 0x000fe2000f8e00ff */
[----:B-1----:R-:W-:Y:S01]  /*75f0*/  MOV R7, UR7 ;  /* 0x0000000700077c02 */ /* 0x002fe20008000f00 */
[----:B------:R-:W-:Y:S01]  /*7600*/  IMAD.U32 R6, RZ, RZ, UR6 ;  /* 0x00000006ff067e24 */ /* 0x000fe2000f8e00ff */
[----:B----4-:R-:W-:Y:S01]  /*7610*/  MOV R11, UR5 ;  /* 0x00000005000b7c02 */ /* 0x010fe20008000f00 */
[----:B------:R-:W-:Y:S02]  /*7620*/  IMAD.U32 R10, RZ, RZ, UR4 ;  /* 0x00000004ff0a7e24 */ /* 0x000fe4000f8e00ff */
[----:B------:R-:W-:Y:S07]  /*7630*/  LEPC R20, `(.L_x_146) ;  /* 0x000000001014794e */ /* 0x000fee0000000000 */
[----:B---3-5:R-:W-:Y:S05]  /*7640*/  CALL.ABS.NOINC R14 ;  /* 0x000000000e007343 */ /* 0x028fea0003c00000 */
.L_x_146:
[----:B------:R-:W-:Y:S05]  /*7650*/  WARPSYNC.ALL ;  /* 0x0000000000007948 */ /* 0x000fea0003800000 */
[C---:B------:R-:W-:Y:S01]  /*7660*/  R2UR UR4, R66.reuse ;  /* 0x00000000420472ca */ /* 0x040fe200000e0000 */
[----:B------:R-:W-:Y:S05]  /*7670*/  VIADD R0, R66, 0x10 ;  /* 0x0000001042007836 */ /* 0x000fea0000000000 */
[----:B------:R-:W-:Y:S04]  /*7680*/  SHF.R.U32.HI R0, RZ, 0x15, R0 ;  /* 0x00000015ff007819 */ /* 0x000fe80000011600 */
[----:B------:R-:W-:Y:S03]  /*7690*/  LOP3.LUT P0, RZ, R0, 0x3, R133, 0x48, !PT ;  /* 0x0000000300ff7812 */ /* 0x000fe60007804885 */
[----:B------:R-:W2:Y:S10]  /*76a0*/  LDTM.x16 R40, tmem[UR4] ;  /* 0x00000004002879ee */ /* 0x000eb40008240000 */
[----:B--2---:R-:W-:Y:S05]  /*76b0*/  @!P0 BRA `(.L_x_147) ;  /* 0x0000000000408947 */ /* 0x004fea0003800000 */
        /* <DEDUP_REMOVED lines=16> */
.L_x_147:
[----:B------:R-:W-:Y:S05]  /*77c0*/  WARPSYNC.ALL ;  /* 0x0000000000007948 */ /* 0x000fea0003800000 */
[C---:B------:R-:W-:Y:S01]  /*77d0*/  R2UR UR4, R66.reuse ;  /* 0x00000000420472ca */ /* 0x040fe200000e0000 */
[----:B------:R-:W-:Y:S05]  /*77e0*/  VIADD R0, R66, 0x20 ;  /* 0x0000002042007836 */ /* 0x000fea0000000000 */
[----:B------:R-:W-:Y:S04]  /*77f0*/  SHF.R.U32.HI R0, RZ, 0x15, R0 ;  /* 0x00000015ff007819 */ /* 0x000fe80000011600 */
[----:B------:R-:W-:Y:S03]  /*7800*/  LOP3.LUT P0, RZ, R0, 0x3, R133, 0x48, !PT ;  /* 0x0000000300ff7812 */ /* 0x000fe60007804885 */
[----:B------:R-:W2:Y:S10]  /*7810*/  LDTM.x16 R24, tmem[UR4+0x10] ;  /* 0x00001004001879ee */ /* 0x000eb40008240000 */
        /* <DEDUP_REMOVED lines=17> */
.L_x_148:
[----:B------:R-:W-:Y:S01]  /*7930*/  ISETP.NE.AND P0, PT, R139, RZ, PT ;  /* 0x000000ff8b00720c */ /* 0x000fe20003f05270 */
[----:B------:R-:W-:Y:S05]  /*7940*/  WARPSYNC.ALL ;  /* 0x0000000000007948 */ /* 0x000fea0003800000 */
[----:B------:R-:W-:Y:S01]  /*7950*/  R2UR UR4, R66 ;  /* 0x00000000420472ca */ /* 0x000fe200000e0000 */
[C---:B----45:R-:W-:Y:S01]  /*7960*/  FMUL R40, R64.reuse, R40 ;  /* 0x0000002840287220 */ /* 0x070fe20000400000 */
[-C--:B------:R-:W-:Y:S01]  /*7970*/  F2FP.F16.E4M3.UNPACK_B R91, R68.reuse ;  /* 0x00000044ff5b723e */ /* 0x080fe200020006ff */
[C---:B------:R-:W-:Y:S01]  /*7980*/  FMUL R41, R64.reuse, R41 ;  /* 0x0000002940297220 */ /* 0x040fe20000400000 */
[----:B------:R-:W-:Y:S01]  /*7990*/  F2FP.F16.E4M3.UNPACK_B R89, R68.H1 ;  /* 0x00000044ff59723e */ /* 0x000fe200030006ff */
[C---:B------:R-:W-:Y:S01]  /*79a0*/  FMUL R44, R64.reuse, R44 ;  /* 0x0000002c402c7220 */ /* 0x040fe20000400000 */
[-C--:B------:R-:W-:Y:S01]  /*79b0*/  F2FP.F16.E4M3.UNPACK_B R87, R69.reuse ;  /* 0x00000045ff57723e */ /* 0x080fe200020006ff */
[--C-:B------:R-:W-:Y:S01]  /*79c0*/  HADD2.F32 R68, -RZ, R91.reuse.H1_H1 ;  /* 0x3000005bff447230 */ /* 0x100fe20000004100 */
[----:B------:R-:W-:Y:S01]  /*79d0*/  F2FP.F16.E4M3.UNPACK_B R85, R69.H1 ;  /* 0x00000045ff55723e */ /* 0x000fe200030006ff */
[----:B------:R-:W-:Y:S01]  /*79e0*/  HADD2.F32 R69, -RZ, R91.H0_H0 ;  /* 0x2000005bff457230 */ /* 0x000fe20000004100 */
[----:B------:R-:W-:Y:S01]  /*79f0*/  F2FP.F16.E4M3.UNPACK_B R80, R71 ;  /* 0x00000047ff50723e */ /* 0x000fe200020006ff */
[----:B------:R-:W-:Y:S01]  /*7a00*/  FMUL R45, R64, R45 ;  /* 0x0000002d402d7220 */ /* 0x000fe20000400000 */
[----:B------:R-:W-:Y:S01]  /*7a10*/  F2FP.F16.E4M3.UNPACK_B R82, R71.H1 ;  /* 0x00000047ff52723e */ /* 0x000fe200030006ff */
[--C-:B------:R-:W-:Y:S01]  /*7a20*/  HADD2.F32 R71, -RZ, R89.reuse.H0_H0 ;  /* 0x20000059ff477230 */ /* 0x100fe20000004100 */
[-C--:B------:R-:W-:Y:S01]  /*7a30*/  F2FP.F16.E4M3.UNPACK_B R83, R70.reuse ;  /* 0x00000046ff53723e */ /* 0x080fe200020006ff */
[----:B-1----:R-:W1:Y:S01]  /*7a40*/  LDTM.x16 R4, tmem[UR4+0x20] ;  /* 0x00002004000479ee */ /* 0x002e620008240000 */
[----:B------:R-:W-:Y:S01]  /*7a50*/  F2FP.F16.E4M3.UNPACK_B R81, R70.H1 ;  /* 0x00000046ff51723e */ /* 0x000fe200030006ff */
[----:B------:R-:W-:Y:S01]  /*7a60*/  NOP ;  /* 0x0000000000007918 */ /* 0x000fe20000000000 */
[----:B------:R-:W-:Y:S01]  /*7a70*/  FFMA R40, R69, UR38, R40 ;  /* 0x0000002645287c23 */ /* 0x000fe20008000028 */
[----:B------:R-:W-:Y:S01]  /*7a80*/  FFMA R41, R68, UR38, R41 ;  /* 0x0000002644297c23 */ /* 0x000fe20008000029 */
[----:B------:R-:W-:Y:S01]  /*7a90*/  IADD3 R141, PT, PT, R141, 0x330, RZ ;  /* 0x000003308d8d7810 */ /* 0x000fe20007ffe0ff */
[C---:B------:R-:W-:Y:S01]  /*7aa0*/  FMUL R48, R64.reuse, R48 ;  /* 0x0000003040307220 */ /* 0x040fe20000400000 */
[----:B------:R-:W-:Y:S02]  /*7ab0*/  HADD2.F32 R70, -RZ, R89.H1_H1 ;  /* 0x30000059ff467230 */ /* 0x000fe40000004100 */
[C---:B------:R-:W-:Y:S01]  /*7ac0*/  FMUL R49, R64.reuse, R49 ;  /* 0x0000003140317220 */ /* 0x040fe20000400000 */
[----:B------:R-:W-:Y:S01]  /*7ad0*/  LOP3.LUT R141, R141, 0xfefffff8, RZ, 0xc0, !PT ;  /* 0xfefffff88d8d7812 */ /* 0x000fe200078ec0ff */
[C---:B------:R-:W-:Y:S01]  /*7ae0*/  FMUL R52, R64.reuse, R52 ;  /* 0x0000003440347220 */ /* 0x040fe20000400000 */
[-C--:B------:R-:W-:Y:S01]  /*7af0*/  F2FP.F16.E4M3.UNPACK_B R88, R73.reuse ;  /* 0x00000049ff58723e */ /* 0x080fe200020006ff */
[C---:B------:R-:W-:Y:S01]  /*7b00*/  FMUL R42, R64.reuse, R42 ;  /* 0x0000002a402a7220 */ /* 0x040fe20000400000 */
[----:B------:R-:W-:Y:S01]  /*7b10*/  F2FP.F16.E4M3.UNPACK_B R90, R73.H1 ;  /* 0x00000049ff5a723e */ /* 0x000fe200030006ff */
[--C-:B------:R-:W-:Y:S01]  /*7b20*/  HADD2.F32 R73, -RZ, R87.reuse.H0_H0 ;  /* 0x20000057ff497230 */ /* 0x100fe20000004100 */
[----:B-1----:R1:W-:Y:S01]  /*7b30*/  SYNCS.ARRIVE.TRANS64.RED.A1T0 RZ, [R141+URZ], RZ ;  /* 0x000000ff8dff79a7 */ /* 0x0023e200081004ff */
[----:B------:R-:W-:Y:S01]  /*7b40*/  FFMA R42, R71, UR38, R42 ;  /* 0x00000026472a7c23 */ /* 0x000fe2000800002a */
[--C-:B------:R-:W-:Y:S02]  /*7b50*/  HADD2.F32 R89, -RZ, R88.reuse.H0_H0 ;  /* 0x20000058ff597230 */ /* 0x100fe40000004100 */
[C---:B------:R-:W-:Y:S01]  /*7b60*/  FMUL R53, R64.reuse, R53 ;  /* 0x0000003540357220 */ /* 0x040fe20000400000 */
[C---:B------:R-:W-:Y:S01]  /*7b70*/  FMUL R0, R64.reuse, R24 ;  /* 0x0000001840007220 */ /* 0x040fe20000400000 */
[----:B------:R-:W-:Y:S02]  /*7b80*/  HADD2.F32 R88, -RZ, R88.H1_H1 ;  /* 0x30000058ff587230 */ /* 0x000fe40000004100 */
[C---:B------:R-:W-:Y:S01]  /*7b90*/  FMUL R3, R64.reuse, R25 ;  /* 0x0000001940037220 */ /* 0x040fe20000400000 */
[C---:B------:R-:W-:Y:S01]  /*7ba0*/  FMUL R22, R64.reuse, R28 ;  /* 0x0000001c40167220 */ /* 0x040fe20000400000 */
[--C-:B------:R-:W-:Y:S02]  /*7bb0*/  HADD2.F32 R91, -RZ, R90.reuse.H0_H0 ;  /* 0x2000005aff5b7230 */ /* 0x100fe40000004100 */
[C---:B------:R-:W-:Y:S01]  /*7bc0*/  FMUL R23, R64.reuse, R29 ;  /* 0x0000001d40177220 */ /* 0x040fe20000400000 */
[C---:B------:R-:W-:Y:S01]  /*7bd0*/  FMUL R4, R64.reuse, R4 ;  /* 0x0000000440047220 */ /* 0x040fe20000400000 */
[----:B------:R-:W-:Y:S02]  /*7be0*/  HADD2.F32 R90, -RZ, R90.H1_H1 ;  /* 0x3000005aff5a7230 */ /* 0x000fe40000004100 */
[C---:B------:R-:W-:Y:S01]  /*7bf0*/  FMUL R5, R64.reuse, R5 ;  /* 0x0000000540057220 */ /* 0x040fe20000400000 */
[C---:B------:R-:W-:Y:S01]  /*7c00*/  FMUL R8, R64.reuse, R8 ;  /* 0x0000000840087220 */ /* 0x040fe20000400000 */
[-C--:B------:R-:W-:Y:S01]  /*7c10*/  F2FP.F16.E4M3.UNPACK_B R84, R72.reuse ;  /* 0x00000048ff54723e */ /* 0x080fe200020006ff */
[----:B------:R-:W-:Y:S01]  /*7c20*/  FMUL R43, R64, R43 ;  /* 0x0000002b402b7220 */ /* 0x000fe20000400000 */
[----:B------:R-:W-:Y:S01]  /*7c30*/  F2FP.F16.E4M3.UNPACK_B R86, R72.H1 ;  /* 0x00000048ff56723e */ /* 0x000fe200030006ff */
[----:B------:R-:W-:Y:S01]  /*7c40*/  HADD2.F32 R72, -RZ, R87.H1_H1 ;  /* 0x30000057ff487230 */ /* 0x000fe20000004100 */
[-C--:B------:R-:W-:Y:S01]  /*7c50*/  F2FP.F16.E4M3.UNPACK_B R96, R75.reuse ;  /* 0x0000004bff60723e */ /* 0x080fe200020006ff */
[----:B------:R-:W-:Y:S01]  /*7c60*/  FFMA R43, R70, UR38, R43 ;  /* 0x00000026462b7c23 */ /* 0x000fe2000800002b */
[----:B------:R-:W-:Y:S01]  /*7c70*/  F2FP.F16.E4M3.UNPACK_B R98, R75.H1 ;  /* 0x0000004bff62723e */ /* 0x000fe200030006ff */
[--C-:B------:R-:W-:Y:S01]  /*7c80*/  HADD2.F32 R75, -RZ, R85.reuse.H0_H0 ;  /* 0x20000055ff4b7230 */ /* 0x100fe20000004100 */
[-C--:B------:R-:W-:Y:S01]  /*7c90*/  F2FP.F16.E4M3.UNPACK_B R92, R74.reuse ;  /* 0x0000004aff5c723e */ /* 0x080fe200020006ff */
[----:B------:R-:W-:Y:S01]  /*7ca0*/  FFMA R44, R73, UR38, R44 ;  /* 0x00000026492c7c23 */ /* 0x000fe2000800002c */
[----:B------:R-:W-:Y:S01]  /*7cb0*/  F2FP.F16.E4M3.UNPACK_B R94, R74.H1 ;  /* 0x0000004aff5e723e */ /* 0x000fe200030006ff */
[----:B------:R-:W-:Y:S01]  /*7cc0*/  FFMA R45, R72, UR38, R45 ;  /* 0x00000026482d7c23 */ /* 0x000fe2000800002d */
[----:B------:R-:W-:Y:S01]  /*7cd0*/  HADD2.F32 R74, -RZ, R85.H1_H1 ;  /* 0x30000055ff4a7230 */ /* 0x000fe20000004100 */
[----:B------:R-:W-:Y:S01]  /*7ce0*/  F2FP.SATFINITE.E4M3.F32.PACK_AB_MERGE_C R124, R43, R42, RZ ;  /* 0x0000002a2b7c723e */ /* 0x000fe200048070ff */
[--C-:B------:R-:W-:Y:S02]  /*7cf0*/  HADD2.F32 R85, -RZ, R84.reuse.H0_H0 ;  /* 0x20000054ff557230 */ /* 0x100fe40000004100 */
[C---:B------:R-:W-:Y:S01]  /*7d00*/  FMUL R9, R64.reuse, R9 ;  /* 0x0000000940097220 */ /* 0x040fe20000400000 */
[----:B------:R-:W-:Y:S01]  /*7d10*/  HADD2.F32 R84, -RZ, R84.H1_H1 ;  /* 0x30000054ff547230 */ /* 0x000fe20000004100 */
[----:B------:R-:W-:Y:S01]  /*7d20*/  F2FP.SATFINITE.E4M3.F32.PACK_AB_MERGE_C R124, R41, R40, R124 ;  /* 0x00000028297c723e */ /* 0x000fe2000480707c */
[--C-:B------:R-:W-:Y:S02]  /*7d30*/  HADD2.F32 R93, -RZ, R92.reuse.H0_H0 ;  /* 0x2000005cff5d7230 */ /* 0x100fe40000004100 */
[C---:B------:R-:W-:Y:S01]  /*7d40*/  FMUL R12, R64.reuse, R12 ;  /* 0x0000000c400c7220 */ /* 0x040fe20000400000 */
[----:B------:R-:W-:Y:S02]  /*7d50*/  HADD2.F32 R92, -RZ, R92.H1_H1 ;  /* 0x3000005cff5c7230 */ /* 0x000fe40000004100 */
[C---:B------:R-:W-:Y:S01]  /*7d60*/  FMUL R13, R64.reuse, R13 ;  /* 0x0000000d400d7220 */ /* 0x040fe20000400000 */
[--C-:B------:R-:W-:Y:S02]  /*7d70*/  HADD2.F32 R97, -RZ, R96.reuse.H0_H0 ;  /* 0x20000060ff617230 */ /* 0x100fe40000004100 */
[C---:B------:R-:W-:Y:S01]  /*7d80*/  FMUL R16, R64.reuse, R16 ;  /* 0x0000001040107220 */ /* 0x040fe20000400000 */
[----:B------:R-:W-:Y:S02]  /*7d90*/  HADD2.F32 R96, -RZ, R96.H1_H1 ;  /* 0x30000060ff607230 */ /* 0x000fe40000004100 */
[C---:B------:R-:W-:Y:S01]  /*7da0*/  FMUL R17, R64.reuse, R17 ;  /* 0x0000001140117220 */ /* 0x040fe20000400000 */
[-C--:B------:R-:W-:Y:S01]  /*7db0*/  F2FP.F16.E4M3.UNPACK_B R104, R77.reuse ;  /* 0x0000004dff68723e */ /* 0x080fe200020006ff */
[C---:B------:R-:W-:Y:S01]  /*7dc0*/  FMUL R46, R64.reuse, R46 ;  /* 0x0000002e402e7220 */ /* 0x040fe20000400000 */
[----:B------:R-:W-:Y:S01]  /*7dd0*/  F2FP.F16.E4M3.UNPACK_B R106, R77.H1 ;  /* 0x0000004dff6a723e */ /* 0x000fe200030006ff */
[--C-:B------:R-:W-:Y:S01]  /*7de0*/  HADD2.F32 R77, -RZ, R83.reuse.H0_H0 ;  /* 0x20000053ff4d7230 */ /* 0x100fe20000004100 */
[-C--:B------:R-:W-:Y:S01]  /*7df0*/  F2FP.F16.E4M3.UNPACK_B R100, R76.reuse ;  /* 0x0000004cff64723e */ /* 0x080fe200020006ff */
[----:B------:R-:W-:Y:S01]  /*7e00*/  FFMA R46, R75, UR38, R46 ;  /* 0x000000264b2e7c23 */ /* 0x000fe2000800002e */
[----:B------:R-:W-:Y:S01]  /*7e10*/  HADD2.F32 R105, -RZ, R104.H0_H0 ;  /* 0x20000068ff697230 */ /* 0x000fe20000004100 */
[----:B------:R-:W-:Y:S01]  /*7e20*/  F2FP.F16.E4M3.UNPACK_B R102, R76.H1 ;  /* 0x0000004cff66723e */ /* 0x000fe200030006ff */
[----:B------:R-:W-:Y:S02]  /*7e30*/  HADD2.F32 R76, -RZ, R83.H1_H1 ;  /* 0x30000053ff4c7230 */ /* 0x000fe40000004100 */
[----:B------:R-:W-:Y:S01]  /*7e40*/  FMUL R47, R64, R47 ;  /* 0x0000002f402f7220 */ /* 0x000fe20000400000 */
[-C--:B------:R-:W-:Y:S01]  /*7e50*/  F2FP.F16.E4M3.UNPACK_B R112, R79.reuse ;  /* 0x0000004fff70723e */ /* 0x080fe200020006ff */
[--C-:B------:R-:W-:Y:S01]  /*7e60*/  HADD2.F32 R101, -RZ, R100.reuse.H0_H0 ;  /* 0x20000064ff657230 */ /* 0x100fe20000004100 */
[----:B------:R-:W-:Y:S01]  /*7e70*/  F2FP.F16.E4M3.UNPACK_B R114, R79.H1 ;  /* 0x0000004fff72723e */ /* 0x000fe200030006ff */
[--C-:B------:R-:W-:Y:S01]  /*7e80*/  HADD2.F32 R79, -RZ, R81.reuse.H0_H0 ;  /* 0x20000051ff4f7230 */ /* 0x100fe20000004100 */
[-C--:B------:R-:W-:Y:S01]  /*7e90*/  F2FP.F16.E4M3.UNPACK_B R108, R78.reuse ;  /* 0x0000004eff6c723e */ /* 0x080fe200020006ff */
[----:B------:R-:W-:Y:S01]  /*7ea0*/  FFMA R47, R74, UR38, R47 ;  /* 0x000000264a2f7c23 */ /* 0x000fe2000800002f */
[----:B------:R-:W-:Y:S01]  /*7eb0*/  F2FP.F16.E4M3.UNPACK_B R110, R78.H1 ;  /* 0x0000004eff6e723e */ /* 0x000fe200030006ff */
[----:B------:R-:W-:Y:S01]  /*7ec0*/  FFMA R48, R77, UR38, R48 ;  /* 0x000000264d307c23 */ /* 0x000fe20008000030 */
[----:B------:R-:W-:Y:S01]  /*7ed0*/  FFMA R49, R76, UR38, R49 ;  /* 0x000000264c317c23 */ /* 0x000fe20008000031 */
[----:B------:R-:W-:Y:S01]  /*7ee0*/  HADD2.F32 R100, -RZ, R100.H1_H1 ;  /* 0x30000064ff647230 */ /* 0x000fe20000004100 */
[----:B------:R-:W-:Y:S01]  /*7ef0*/  F2FP.SATFINITE.E4M3.F32.PACK_AB_MERGE_C R125, R47, R46, RZ ;  /* 0x0000002e2f7d723e */ /* 0x000fe200048070ff */
[----:B------:R-:W-:Y:S02]  /*7f00*/  HADD2.F32 R104, -RZ, R104.H1_H1 ;  /* 0x30000068ff687230 */ /* 0x000fe40000004100 */
[C---:B------:R-:W-:Y:S01]  /*7f10*/  FMUL R50, R64.reuse, R50 ;  /* 0x0000003240327220 */ /* 0x040fe20000400000 */
[----:B------:R-:W-:Y:S01]  /*7f20*/  HADD2.F32 R78, -RZ, R81.H1_H1 ;  /* 0x30000051ff4e7230 */ /* 0x000fe20000004100 */
[----:B------:R-:W-:Y:S01]  /*7f30*/  F2FP.SATFINITE.E4M3.F32.PACK_AB_MERGE_C R125, R45, R44, R125 ;  /* 0x0000002c2d7d723e */ /* 0x000fe2000480707d */
[--C-:B------:R-:W-:Y:S02]  /*7f40*/  HADD2.F32 R81, -RZ, R80.reuse.H0_H0 ;  /* 0x20000050ff517230 */ /* 0x100fe40000004100 */
[----:B------:R-:W-:Y:S01]  /*7f50*/  FFMA R50, R79, UR38, R50 ;  /* 0x000000264f327c23 */ /* 0x000fe20008000032 */
[----:B------:R-:W-:Y:S02]  /*7f60*/  HADD2.F32 R80, -RZ, R80.H1_H1 ;  /* 0x30000050ff507230 */ /* 0x000fe40000004100 */
[C---:B------:R-:W-:Y:S01]  /*7f70*/  FMUL R51, R64.reuse, R51 ;  /* 0x0000003340337220 */ /* 0x040fe20000400000 */
[--C-:B------:R-:W-:Y:S02]  /*7f80*/  HADD2.F32 R83, -RZ, R82.reuse.H0_H0 ;  /* 0x20000052ff537230 */ /* 0x100fe40000004100 */
[----:B------:R-:W-:Y:S01]  /*7f90*/  FMUL R54, R64, R54 ;  /* 0x0000003640367220 */ /* 0x000fe20000400000 */
[----:B------:R-:W-:Y:S02]  /*7fa0*/  HADD2.F32 R82, -RZ, R82.H1_H1 ;  /* 0x30000052ff527230 */ /* 0x000fe40000004100 */
[----:B------:R-:W-:Y:S01]  /*7fb0*/  FFMA R51, R78, UR38, R51 ;  /* 0x000000264e337c23 */ /* 0x000fe20008000033 */
[----:B------:R-:W-:Y:S01]  /*7fc0*/  FFMA R52, R81, UR38, R52 ;  /* 0x0000002651347c23 */ /* 0x000fe20008000034 */
[----:B------:R-:W-:Y:S01]  /*7fd0*/  FFMA R53, R80, UR38, R53 ;  /* 0x0000002650357c23 */ /* 0x000fe20008000035 */
[----:B------:R-:W-:Y:S01]  /*7fe0*/  FFMA R54, R83, UR38, R54 ;  /* 0x0000002653367c23 */ /* 0x000fe20008000036 */
[--C-:B------:R-:W-:Y:S01]  /*7ff0*/  HADD2.F32 R109, -RZ, R108.reuse.H0_H0 ;  /* 0x2000006cff6d7230 */ /* 0x100fe20000004100 */
[----:B------:R-:W-:Y:S01]  /*8000*/  F2FP.SATFINITE.E4M3.F32.PACK_AB_MERGE_C R126, R51, R50, RZ ;  /* 0x00000032337e723e */ /* 0x000fe200048070ff */
[----:B------:R-:W-:Y:S02]  /*8010*/  HADD2.F32 R108, -RZ, R108.H1_H1 ;  /* 0x3000006cff6c7230 */ /* 0x000fe40000004100 */
[----:B------:R-:W-:Y:S01]  /*8020*/  FMUL R55, R64, R55 ;  /* 0x0000003740377220 */ /* 0x000fe20000400000 */
[----:B------:R-:W-:Y:S01]  /*8030*/  HADD2.F32 R87, -RZ, R86.H0_H0 ;  /* 0x20000056ff577230 */ /* 0x000fe20000004100 */
[----:B------:R-:W-:Y:S01]  /*8040*/  F2FP.SATFINITE.E4M3.F32.PACK_AB_MERGE_C R126, R49, R48, R126 ;  /* 0x00000030317e723e */ /* 0x000fe2000480707e */
[--C-:B------:R-:W-:Y:S02]  /*8050*/  HADD2.F32 R113, -RZ, R112.reuse.H0_H0 ;  /* 0x20000070ff717230 */ /* 0x100fe40000004100 */
[----:B------:R-:W-:Y:S01]  /*8060*/  FFMA R55, R82, UR38, R55 ;  /* 0x0000002652377c23 */ /* 0x000fe20008000037 */
[----:B------:R-:W-:Y:S01]  /*8070*/  FFMA R0, R85, UR38, R0 ;  /* 0x0000002655007c23 */ /* 0x000fe20008000000 */
[----:B------:R-:W-:Y:S01]  /*8080*/  FFMA R3, R84, UR38, R3 ;  /* 0x0000002654037c23 */ /* 0x000fe20008000003 */
[----:B------:R-:W-:Y:S02]  /*8090*/  HADD2.F32 R112, -RZ, R112.H1_H1 ;  /* 0x30000070ff707230 */ /* 0x000fe40000004100 */
[C---:B------:R-:W-:Y:S01]  /*80a0*/  FMUL R20, R64.reuse, R26 ;  /* 0x0000001a40147220 */ /* 0x040fe20000400000 */
[----:B------:R-:W-:Y:S01]  /*80b0*/  HADD2.F32 R86, -RZ, R86.H1_H1 ;  /* 0x30000056ff567230 */ /* 0x000fe20000004100 */
[----:B------:R-:W-:Y:S01]  /*80c0*/  F2FP.SATFINITE.E4M3.F32.PACK_AB_MERGE_C R127, R55, R54, RZ ;  /* 0x00000036377f723e */ /* 0x000fe200048070ff */
[C---:B------:R-:W-:Y:S01]  /*80d0*/  FMUL R26, R64.reuse, R32 ;  /* 0x00000020401a7220 */ /* 0x040fe20000400000 */
[----:B------:R-:W-:Y:S01]  /*80e0*/  FFMA R20, R87, UR38, R20 ;  /* 0x0000002657147c23 */ /* 0x000fe20008000014 */
[C---:B------:R-:W-:Y:S01]  /*80f0*/  FMUL R21, R64.reuse, R27 ;  /* 0x0000001b40157220 */ /* 0x040fe20000400000 */
[----:B------:R-:W-:Y:S01]  /*8100*/  F2FP.SATFINITE.E4M3.F32.PACK_AB_MERGE_C R127, R53, R52, R127 ;  /* 0x00000034357f723e */ /* 0x000fe2000480707f */
[C---:B------:R-:W-:Y:S01]  /*8110*/  FMUL R27, R64.reuse, R33 ;  /* 0x00000021401b7220 */ /* 0x040fe20000400000 */
[----:B------:R-:W-:Y:S01]  /*8120*/  FMUL R24, R64, R30 ;  /* 0x0000001e40187220 */ /* 0x000fe20000400000 */
[----:B------:R-:W-:Y:S01]  /*8130*/  FFMA R21, R86, UR38, R21 ;  /* 0x0000002656157c23 */ /* 0x000fe20008000015 */
[----:B------:R-:W-:Y:S01]  /*8140*/  FFMA R22, R89, UR38, R22 ;  /* 0x0000002659167c23 */ /* 0x000fe20008000016 */
[----:B------:R2:W-:Y:S01]  /*8150*/  STS.128 [R138+0x1c00], R124 ;  /* 0x001c007c8a007388 */ /* 0x0005e20000000c00 */
[----:B------:R-:W-:Y:S01]  /*8160*/  FFMA R23, R88, UR38, R23 ;  /* 0x0000002658177c23 */ /* 0x000fe20008000017 */
[----:B------:R-:W-:Y:S01]  /*8170*/  FFMA R24, R91, UR38, R24 ;  /* 0x000000265b187c23 */ /* 0x000fe20008000018 */
[----:B------:R-:W-:Y:S01]  /*8180*/  F2FP.SATFINITE.E4M3.F32.PACK_AB_MERGE_C R144, R21, R20, RZ ;  /* 0x000000141590723e */ /* 0x000fe200048070ff */
[C---:B------:R-:W-:Y:S01]  /*8190*/  FMUL R30, R64.reuse, R36 ;  /* 0x00000024401e7220 */ /* 0x040fe20000400000 */
[C---:B------:R-:W-:Y:S01]  /*81a0*/  FMUL R25, R64.reuse, R31 ;  /* 0x0000001f40197220 */ /* 0x040fe20000400000 */
[--C-:B------:R-:W-:Y:S01]  /*81b0*/  HADD2.F32 R95, -RZ, R94.reuse.H0_H0 ;  /* 0x2000005eff5f7230 */ /* 0x100fe20000004100 */
[----:B------:R-:W-:Y:S01]  /*81c0*/  F2FP.SATFINITE.E4M3.F32.PACK_AB_MERGE_C R144, R3, R0, R144 ;  /* 0x000000000390723e */ /* 0x000fe20004807090 */
[----:B------:R-:W-:Y:S01]  /*81d0*/  FMUL R31, R64, R37 ;  /* 0x00000025401f7220 */ /* 0x000fe20000400000 */
[----:B------:R-:W-:Y:S01]  /*81e0*/  FFMA R25, R90, UR38, R25 ;  /* 0x000000265a197c23 */ /* 0x000fe20008000019 */
[----:B------:R-:W-:Y:S01]  /*81f0*/  FFMA R26, R93, UR38, R26 ;  /* 0x000000265d1a7c23 */ /* 0x000fe2000800001a */
[----:B------:R-:W-:Y:S01]  /*8200*/  FFMA R27, R92, UR38, R27 ;  /* 0x000000265c1b7c23 */ /* 0x000fe2000800001b */
[C---:B------:R-:W-:Y:S01]  /*8210*/  FMUL R28, R64.reuse, R34 ;  /* 0x00000022401c7220 */ /* 0x040fe20000400000 */
[----:B------:R-:W-:Y:S01]  /*8220*/  HADD2.F32 R94, -RZ, R94.H1_H1 ;  /* 0x3000005eff5e7230 */ /* 0x000fe20000004100 */
[----:B------:R-:W-:Y:S01]  /*8230*/  F2FP.SATFINITE.E4M3.F32.PACK_AB_MERGE_C R145, R25, R24, RZ ;  /* 0x000000181991723e */ /* 0x000fe200048070ff */
[----:B------:R-:W-:Y:S01]  /*8240*/  FMUL R29, R64, R35 ;  /* 0x00000023401d7220 */ /* 0x000fe20000400000 */
[--C-:B------:R-:W-:Y:S02]  /*8250*/  HADD2.F32 R99, -RZ, R98.reuse.H0_H0 ;  /* 0x20000062ff637230 */ /* 0x100fe40000004100 */
[----:B------:R-:W-:Y:S01]  /*8260*/  FFMA R28, R95, UR38, R28 ;  /* 0x000000265f1c7c23 */ /* 0x000fe2000800001c */
[----:B------:R-:W-:Y:S01]  /*8270*/  F2FP.SATFINITE.E4M3.F32.PACK_AB_MERGE_C R145, R23, R22, R145 ;  /* 0x000000161791723e */ /* 0x000fe20004807091 */
[----:B------:R-:W-:Y:S01]  /*8280*/  FFMA R29, R94, UR38, R29 ;  /* 0x000000265e1d7c23 */ /* 0x000fe2000800001d */
[----:B------:R-:W-:Y:S01]  /*8290*/  FFMA R30, R97, UR38, R30 ;  /* 0x00000026611e7c23 */ /* 0x000fe2000800001e */
[----:B------:R-:W-:Y:S01]  /*82a0*/  FFMA R31, R96, UR38, R31 ;  /* 0x00000026601f7c23 */ /* 0x000fe2000800001f */
[C---:B------:R-:W-:Y:S01]  /*82b0*/  FMUL R32, R64.reuse, R38 ;  /* 0x0000002640207220 */ /* 0x040fe20000400000 */
[----:B------:R-:W-:Y:S02]  /*82c0*/  HADD2.F32 R98, -RZ, R98.H1_H1 ;  /* 0x30000062ff627230 */ /* 0x000fe40000004100 */
[C---:B------:R-:W-:Y:S01]  /*82d0*/  FMUL R33, R64.reuse, R39 ;  /* 0x0000002740217220 */ /* 0x040fe20000400000 */
[--C-:B------:R-:W-:Y:S02]  /*82e0*/  HADD2.F32 R103, -RZ, R102.reuse.H0_H0 ;  /* 0x20000066ff677230 */ /* 0x100fe40000004100 */
[----:B------:R-:W-:Y:S01]  /*82f0*/  FFMA R32, R99, UR38, R32 ;  /* 0x0000002663207c23 */ /* 0x000fe20008000020 */
[----:B------:R-:W-:Y:S02]  /*8300*/  HADD2.F32 R102, -RZ, R102.H1_H1 ;  /* 0x30000066ff667230 */ /* 0x000fe40000004100 */
[----:B------:R-:W-:Y:S01]  /*8310*/  FMUL R6, R64, R6 ;  /* 0x0000000640067220 */ /* 0x000fe20000400000 */
[----:B------:R-:W-:Y:S01]  /*8320*/  FFMA R33, R98, UR38, R33 ;  /* 0x0000002662217c23 */ /* 0x000fe20008000021 */
[----:B------:R-:W-:Y:S01]  /*8330*/  FMUL R7, R64, R7 ;  /* 0x0000000740077220 */ /* 0x000fe20000400000 */
[----:B------:R-:W-:Y:S01]  /*8340*/  FFMA R4, R101, UR38, R4 ;  /* 0x0000002665047c23 */ /* 0x000fe20008000004 */
[----:B------:R-:W-:Y:S01]  /*8350*/  FFMA R5, R100, UR38, R5 ;  /* 0x0000002664057c23 */ /* 0x000fe20008000005 */
        /* <DEDUP_REMOVED lines=24> */
[----:B------:R-:W-:Y:S01]  /*84e0*/  FFMA R18, R69, UR38, R18 ;  /* 0x0000002645127c23 */ /* 0x000fe20008000012 */
[----:B------:R-:W-:Y:S01]  /*84f0*/  FFMA R19, R68, UR38, R19 ;  /* 0x0000002644137c23 */ /* 0x000fe20008000013 */
[----:B------:R-:W-:Y:S01]  /*8500*/  F2FP.SATFINITE.E4M3.F32.PACK_AB_MERGE_C R146, R29, R28, RZ ;  /* 0x0000001c1d92723e */ /* 0x000fe200048070ff */
[----:B------:R-:W-:Y:S01]  /*8510*/  BSSY.RECONVERGENT B0, `(.L_x_149) ;  /* 0x000002c000007945 */ /* 0x000fe20003800200 */
[----:B------:R-:W-:Y:S02]  /*8520*/  F2FP.SATFINITE.E4M3.F32.PACK_AB_MERGE_C R147, R33, R32, RZ ;  /* 0x000000202193723e */ /* 0x000fe400048070ff */
[----:B------:R-:W-:Y:S02]  /*8530*/  F2FP.SATFINITE.E4M3.F32.PACK_AB_MERGE_C R148, R7, R6, RZ ;  /* 0x000000060794723e */ /* 0x000fe400048070ff */
[----:B------:R-:W-:Y:S02]  /*8540*/  F2FP.SATFINITE.E4M3.F32.PACK_AB_MERGE_C R149, R11, R10, RZ ;  /* 0x0000000a0b95723e */ /* 0x000fe400048070ff */
[----:B------:R-:W-:Y:S02]  /*8550*/  F2FP.SATFINITE.E4M3.F32.PACK_AB_MERGE_C R143, R15, R14, RZ ;  /* 0x0000000e0f8f723e */ /* 0x000fe400048070ff */
[----:B------:R-:W-:Y:S02]  /*8560*/  F2FP.SATFINITE.E4M3.F32.PACK_AB_MERGE_C R152, R19, R18, RZ ;  /* 0x000000121398723e */ /* 0x000fe400048070ff */
[----:B------:R-:W-:Y:S02]  /*8570*/  F2FP.SATFINITE.E4M3.F32.PACK_AB_MERGE_C R146, R27, R26, R146 ;  /* 0x0000001a1b92723e */ /* 0x000fe40004807092 */
[----:B------:R-:W-:Y:S02]  /*8580*/  F2FP.SATFINITE.E4M3.F32.PACK_AB_MERGE_C R147, R31, R30, R147 ;  /* 0x0000001e1f93723e */ /* 0x000fe40004807093 */
[----:B------:R-:W-:Y:S02]  /*8590*/  F2FP.SATFINITE.E4M3.F32.PACK_AB_MERGE_C R148, R5, R4, R148 ;  /* 0x000000040594723e */ /* 0x000fe40004807094 */
[----:B------:R-:W-:Y:S01]  /*85a0*/  F2FP.SATFINITE.E4M3.F32.PACK_AB_MERGE_C R149, R9, R8, R149 ;  /* 0x000000080995723e */ /* 0x000fe20004807095 */
[----:B------:R2:W-:Y:S01]  /*85b0*/  STS.128 [R138+0x2400], R144 ;  /* 0x002400908a007388 */ /* 0x0005e20000000c00 */
[----:B------:R-:W-:Y:S02]  /*85c0*/  F2FP.SATFINITE.E4M3.F32.PACK_AB_MERGE_C R150, R13, R12, R143 ;  /* 0x0000000c0d96723e */ /* 0x000fe4000480708f */
[----:B------:R-:W-:Y:S02]  /*85d0*/  F2FP.SATFINITE.E4M3.F32.PACK_AB_MERGE_C R151, R17, R16, R152 ;  /* 0x000000101197723e */ /* 0x000fe40004807098 */
[----:B-1----:R-:W-:Y:S03]  /*85e0*/  IADD3 R141, PT, PT, R67, 0x1, RZ ;  /* 0x00000001438d7810 */ /* 0x002fe60007ffe0ff */
[----:B------:R2:W-:Y:S01]  /*85f0*/  STS.128 [R138+0x2c00], R148 ;  /* 0x002c00948a007388 */ /* 0x0005e20000000c00 */
[----:B------:R-:W-:Y:S01]  /*8600*/  @!PT LDS RZ, [RZ] ;  /* 0x00000000fffff984 */ /* 0x000fe20000000800 */
[----:B------:R-:W-:Y:S01]  /*8610*/  @!PT LDS RZ, [RZ] ;  /* 0x00000000fffff984 */ /* 0x000fe20000000800 */
[----:B------:R-:W-:Y:S01]  /*8620*/  @!PT LDS RZ, [RZ] ;  /* 0x00000000fffff984 */ /* 0x000fe20000000800 */
[----:B------:R-:W-:Y:S01]  /*8630*/  @!PT LDS RZ, [RZ] ;  /* 0x00000000fffff984 */ /* 0x000fe20000000800 */
[----:B------:R1:W-:Y:S07]  /*8640*/  MEMBAR.ALL.CTA ;  /* 0x0000000000007992 */ /* 0x0003ee0000008000 */
[----:B-1----:R-:W1:Y:S02]  /*8650*/  FENCE.VIEW.ASYNC.S ;  /* 0x00000000000073c6 */ /* 0x002e640000000000 */
[----:B-1----:R-:W-:Y:S06]  /*8660*/  BAR.SYNC.DEFER_BLOCKING 0x1, 0x80 ;  /* 0x0042000000007b1d */ /* 0x002fec0000010000 */
[----:B------:R-:W-:Y:S05]  /*8670*/  @P0 BRA `(.L_x_150) ;  /* 0x0000000000540947 */ /* 0x000fea0003800000 */
[----:B------:R-:W-:Y:S01]  /*8680*/  R2UR UR13, R128 ;  /* 0x00000000800d72ca */ /* 0x000fe200000e0000 */
[----:B------:R-:W-:Y:S01]  /*8690*/  UIADD3 UR16, UP0, UPT, UR48, 0x680, URZ ;  /* 0x0000068030107890 */ /* 0x000fe2000ff1e0ff */
[----:B------:R-:W-:Y:S01]  /*86a0*/  R2UR UR14, R123 ;  /* 0x000000007b0e72ca */ /* 0x000fe200000e0000 */
[----:B------:R-:W-:Y:S02]  /*86b0*/  UIADD3 UR12, UPT, UPT, UR39, 0x1c00, URZ ;  /* 0x00001c00270c7890 */ /* 0x000fe4000fffe0ff */
[----:B------:R-:W-:Y:S01]  /*86c0*/  UIADD3.X UR17, UPT, UPT, URZ, UR49, URZ, UP0, !UPT ;  /* 0x00000031ff117290 */ /* 0x000fe200087fe4ff */
[----:B------:R-:W-:Y:S01]  /*86d0*/  UMOV UR15, UR36 ;  /* 0x00000024000f7c82 */ /* 0x000fe20008000000 */
[----:B------:R-:W-:Y:S01]  /*86e0*/  UIADD3 UR8, UPT, UPT, UR39, 0x2400, URZ ;  /* 0x0000240027087890 */ /* 0x000fe2000fffe0ff */
[----:B------:R-:W-:Y:S01]  /*86f0*/  UMOV UR11, UR36 ;  /* 0x00000024000b7c82 */ /* 0x000fe20008000000 */
[----:B------:R-:W-:Y:S04]  /*8700*/  UIADD3 UR4, UPT, UPT, UR39, 0x2c00, URZ ;  /* 0x00002c0027047890 */ /* 0x000fe8000fffe0ff */
[----:B------:R-:W-:Y:S02]  /*8710*/  UIMAD UR13, UR13, 0x30, URZ ;  /* 0x000000300d0d78a4 */ /* 0x000fe4000f8e02ff */
[----:B------:R-:W-:Y:S02]  /*8720*/  USHF.L.U32 UR14, UR14, 0x7, URZ ;  /* 0x000000070e0e7899 */ /* 0x000fe400080006ff */
[----:B------:R-:W-:Y:S02]  /*8730*/  UIADD3 UR9, UPT, UPT, UR13, 0x10, URZ ;  /* 0x000000100d097890 */ /* 0x000fe4000fffe0ff */
[----:B------:R-:W-:Y:S01]  /*8740*/  UIADD3 UR5, UPT, UPT, UR13, 0x20, URZ ;  /* 0x000000200d057890 */ /* 0x000fe2000fffe0ff */
[----:B------:R-:W-:Y:S02]  /*8750*/  UMOV UR7, UR36 ;  /* 0x0000002400077c82 */ /* 0x000fe40008000000 */
[----:B------:R-:W-:Y:S01]  /*8760*/  UMOV UR10, UR14 ;  /* 0x0000000e000a7c82 */ /* 0x000fe20008000000 */
[----:B------:R-:W-:Y:S01]  /*8770*/  UMOV UR6, UR14 ;  /* 0x0000000e00067c82 */ /* 0x000fe20008000000 */
[----:B------:R1:W-:Y:S02]  /*8780*/  UTMASTG.3D [UR12], [UR16] ;  /* 0x0000000c100073b5 */ /* 0x0003e40008010000 */
[----:B------:R1:W-:Y:S02]  /*8790*/  UTMASTG.3D [UR8], [UR16] ;  /* 0x00000008100073b5 */ /* 0x0003e40008010000 */
[----:B------:R1:W-:Y:S01]  /*87a0*/  UTMASTG.3D [UR4], [UR16] ;  /* 0x00000004100073b5 */ /* 0x0003e20008010000 */
[----:B------:R0:W-:Y:S01]  /*87b0*/  UTMACMDFLUSH ;  /* 0x00000000000079b7 */ /* 0x0001e20000000000 */
[----:B-1----:R-:W-:Y:S04]  /*87c0*/  DEPBAR.LE SB0, 0x0 ;  /* 0x000080000000791a */ /* 0x002fe80000000000 */
.L_x_150:
[----:B------:R-:W-:Y:S05]  /*87d0*/  BSYNC.RECONVERGENT B0 ;  /* 0x0000000000007941 */ /* 0x000fea0003800200 */
.L_x_149:
[----:B------:R-:W-:Y:S01]  /*87e0*/  BAR.SYNC.DEFER_BLOCKING 0x1, 0x80 ;  /* 0x0042000000007b1d */ /* 0x000fe20000010000 */
[----:B------:R-:W-:Y:S01]  /*87f0*/  ISETP.NE.AND P2, PT, R140, RZ, PT ;  /* 0x000000ff8c00720c */ /* 0x000fe20003f45270 */
[----:B------:R-:W-:Y:S01]  /*8800*/  IMAD.IADD R128, R63, 0x1, R115 ;  /* 0x000000013f807824 */ /* 0x000fe200078e0273 */
[----:B------:R-:W-:Y:S01]  /*8810*/  ISETP.NE.AND P0, PT, R142, 0x2, PT ;  /* 0x000000028e00780c */ /* 0x000fe20003f05270 */
[----:B------:R-:W-:Y:S01]  /*8820*/  IMAD.IADD R123, R65, 0x1, R122 ;  /* 0x00000001417b7824 */ /* 0x000fe200078e027a */
[----:B------:R-:W-:Y:S02]  /*8830*/  ISETP.NE.AND P1, PT, R141, 0x4, PT ;  /* 0x000000048d00780c */ /* 0x000fe40003f25270 */
[----:B------:R-:W-:Y:S02]  /*8840*/  SEL R3, RZ, 0x1, P0 ;  /* 0x00000001ff037807 */ /* 0x000fe40000000000 */
[----:B------:R-:W-:Y:S02]  /*8850*/  SEL R0, RZ, 0x1, P1 ;  /* 0x00000001ff007807 */ /* 0x000fe40000800000 */
[----:B------:R-:W-:Y:S02]  /*8860*/  LOP3.LUT R136, R136, R3, RZ, 0x3c, !PT ;  /* 0x0000000388887212 */ /* 0x000fe400078e3cff */
[----:B------:R-:W-:Y:S02]  /*8870*/  LOP3.LUT R137, R137, R0, RZ, 0x3c, !PT ;  /* 0x0000000089897212 */ /* 0x000fe400078e3cff */
[----:B------:R-:W-:Y:S02]  /*8880*/  @P2 R2UR UR36, R134 ;  /* 0x00000000862422ca */ /* 0x000fe400000e0000 */
[----:B------:R-:W-:Y:S02]  /*8890*/  SEL R142, R142, RZ, P0 ;  /* 0x000000ff8e8e7207 */ /* 0x000fe40000000000 */
[----:B------:R-:W-:Y:S01]  /*88a0*/  SEL R67, R141, RZ, P1 ;  /* 0x000000ff8d437207 */ /* 0x000fe20000800000 */
[----:B------:R-:W-:Y:S10]  /*88b0*/  @P2 BRA `(.L_x_151) ;  /* 0xffffffe000382947 */ /* 0x000ff4000383ffff */
[----:B------:R-:W-:Y:S05]  /*88c0*/  EXIT ;  /* 0x000000000000794d */ /* 0x000fea0003800000 */
.L_x_25:
[----:B--2---:R2:W4:Y:S02]  /*88d0*/  SYNCS.PHASECHK.TRANS64.TRYWAIT P0, [R3+URZ+0x360], R2 ;  /* 0x00036002030075a7 */ /* 0x00452400080011ff */
[----:B----4-:R-:W-:Y:S05]  /*88e0*/  @!P0 NANOSLEEP.SYNCS 0x989680 ;  /* 0x009896800000895d */ /* 0x010fea0003900000 */
[----:B------:R-:W4:Y:S02]  /*88f0*/  @!P0 SYNCS.PHASECHK.TRANS64 P0, [R3+URZ+0x360], R2 ;  /* 0x00036002030085a7 */ /* 0x000f2400080010ff */
[----:B----4-:R-:W-:Y:S05]  /*8900*/  @!P0 BRA `(.L_x_25) ;  /* 0xfffffffc00f08947 */ /* 0x010fea000383ffff */
[----:B------:R-:W-:Y:S05]  /*8910*/  BRA `(.L_x_152) ;  /* 0xffffff9000f47947 */ /* 0x000fea000383ffff */
.L_x_28:
[----:B-1----:R-:W-:Y:S07]  /*8920*/  MOV R2, UR33 ;  /* 0x0000002100027c02 */ /* 0x002fee0008000f00 */
.L_x_153:
[----:B-1----:R1:W2:Y:S02]  /*8930*/  SYNCS.PHASECHK.TRANS64.TRYWAIT P0, [R2+URZ+0x168], R5 ;  /* 0x00016805020075a7 */ /* 0x0022a400080011ff */
[----:B--2---:R-:W-:Y:S05]  /*8940*/  @!P0 NANOSLEEP.SYNCS 0x989680 ;  /* 0x009896800000895d */ /* 0x004fea0003900000 */
[----:B------:R-:W2:Y:S02]  /*8950*/  @!P0 SYNCS.PHASECHK.TRANS64 P0, [R2+URZ+0x168], R5 ;  /* 0x00016805020085a7 */ /* 0x000ea400080010ff */
[----:B--2---:R-:W-:Y:S05]  /*8960*/  @!P0 BRA `(.L_x_153) ;  /* 0xfffffffc00f08947 */ /* 0x004fea000383ffff */
[----:B------:R-:W-:Y:S05]  /*8970*/  BRA `(.L_x_27) ;  /* 0xffffff94005c7947 */ /* 0x000fea000383ffff */
.L_x_35:
[----:B-1----:R-:W-:Y:S07]  /*8980*/  MOV R2, UR17 ;  /* 0x0000001100027c02 */ /* 0x002fee0008000f00 */
.L_x_154:
[----:B-1----:R1:W2:Y:S02]  /*8990*/  SYNCS.PHASECHK.TRANS64.TRYWAIT P0, [R2+URZ+0x168], R5 ;  /* 0x00016805020075a7 */ /* 0x0022a400080011ff */
[----:B--2---:R-:W-:Y:S05]  /*89a0*/  @!P0 NANOSLEEP.SYNCS 0x989680 ;  /* 0x009896800000895d */ /* 0x004fea0003900000 */
[----:B------:R-:W2:Y:S02]  /*89b0*/  @!P0 SYNCS.PHASECHK.TRANS64 P0, [R2+URZ+0x168], R5 ;  /* 0x00016805020085a7 */ /* 0x000ea400080010ff */
[----:B--2---:R-:W-:Y:S05]  /*89c0*/  @!P0 BRA `(.L_x_154) ;  /* 0xfffffffc00f08947 */ /* 0x004fea000383ffff */
[----:B------:R-:W-:Y:S05]  /*89d0*/  BRA `(.L_x_34) ;  /* 0xffffff9800187947 */ /* 0x000fea000383ffff */
.L_x_40:
[----:B-1----:R1:W2:Y:S02]  /*89e0*/  SYNCS.PHASECHK.TRANS64.TRYWAIT P0, [R2+URZ+0x2f0], R3 ;  /* 0x0002f003020075a7 */ /* 0x0022a400080011ff */
[----:B--2---:R-:W-:Y:S05]  /*89f0*/  @!P0 NANOSLEEP.SYNCS 0x989680 ;  /* 0x009896800000895d */ /* 0x004fea0003900000 */
[----:B------:R-:W2:Y:S02]  /*8a00*/  @!P0 SYNCS.PHASECHK.TRANS64 P0, [R2+URZ+0x2f0], R3 ;  /* 0x0002f003020085a7 */ /* 0x000ea400080010ff */
[----:B--2---:R-:W-:Y:S05]  /*8a10*/  @!P0 BRA `(.L_x_40) ;  /* 0xfffffffc00f08947 */ /* 0x004fea000383ffff */
[----:B------:R-:W-:Y:S05]  /*8a20*/  BRA `(.L_x_155) ;  /* 0xffffff9800bc7947 */ /* 0x000fea000383ffff */
.L_x_44:
[----:B------:R-:W-:-:S07]  /*8a30*/  MOV R0, UR5 ;  /* 0x0000000500007c02 */ /* 0x000fce0008000f00 */
.L_x_156:
[----:B-1----:R1:W2:Y:S02]  /*8a40*/  SYNCS.PHASECHK.TRANS64.TRYWAIT P0, [R0+URZ], R3 ;  /* 0x00000003000075a7 */ /* 0x0022a400080011ff */
[----:B--2---:R-:W-:Y:S05]  /*8a50*/  @!P0 NANOSLEEP.SYNCS 0x989680 ;  /* 0x009896800000895d */ /* 0x004fea0003900000 */
[----:B------:R-:W2:Y:S02]  /*8a60*/  @!P0 SYNCS.PHASECHK.TRANS64 P0, [R0+URZ], R3 ;  /* 0x00000003000085a7 */ /* 0x000ea400080010ff */
[----:B--2---:R-:W-:Y:S05]  /*8a70*/  @!P0 BRA `(.L_x_156) ;  /* 0xfffffffc00f08947 */ /* 0x004fea000383ffff */
[----:B------:R-:W-:Y:S05]  /*8a80*/  BRA `(.L_x_157) ;  /* 0xffffffa0002c7947 */ /* 0x000fea000383ffff */
.L_x_45:
[----:B------:R-:W-:-:S07]  /*8a90*/  MOV R0, UR5 ;  /* 0x0000000500007c02 */ /* 0x000fce0008000f00 */
.L_x_158:
[----:B-1----:R1:W2:Y:S02]  /*8aa0*/  SYNCS.PHASECHK.TRANS64.TRYWAIT P0, [R0+URZ], R3 ;  /* 0x00000003000075a7 */ /* 0x0022a400080011ff */
[----:B--2---:R-:W-:Y:S05]  /*8ab0*/  @!P0 NANOSLEEP.SYNCS 0x989680 ;  /* 0x009896800000895d */ /* 0x004fea0003900000 */
[----:B------:R-:W2:Y:S02]  /*8ac0*/  @!P0 SYNCS.PHASECHK.TRANS64 P0, [R0+URZ], R3 ;  /* 0x00000003000085a7 */ /* 0x000ea400080010ff */
[----:B--2---:R-:W-:Y:S05]  /*8ad0*/  @!P0 BRA `(.L_x_158) ;  /* 0xfffffffc00f08947 */ /* 0x004fea000383ffff */
[----:B------:R-:W-:Y:S05]  /*8ae0*/  BRA `(.L_x_159) ;  /* 0xffffffa000387947 */ /* 0x000fea000383ffff */
.L_x_46:
[----:B------:R-:W-:-:S07]  /*8af0*/  MOV R0, UR5 ;  /* 0x0000000500007c02 */ /* 0x000fce0008000f00 */
.L_x_160:
[----:B-1----:R1:W2:Y:S02]  /*8b00*/  SYNCS.PHASECHK.TRANS64.TRYWAIT P0, [R0+URZ], R3 ;  /* 0x00000003000075a7 */ /* 0x0022a400080011ff */
[----:B--2---:R-:W-:Y:S05]  /*8b10*/  @!P0 NANOSLEEP.SYNCS 0x989680 ;  /* 0x009896800000895d */ /* 0x004fea0003900000 */
[----:B------:R-:W2:Y:S02]  /*8b20*/  @!P0 SYNCS.PHASECHK.TRANS64 P0, [R0+URZ], R3 ;  /* 0x00000003000085a7 */ /* 0x000ea400080010ff */
[----:B--2---:R-:W-:Y:S05]  /*8b30*/  @!P0 BRA `(.L_x_160) ;  /* 0xfffffffc00f08947 */ /* 0x004fea000383ffff */
[----:B------:R-:W-:Y:S05]  /*8b40*/  BRA `(.L_x_161) ;  /* 0xffffffa000447947 */ /* 0x000fea000383ffff */
.L_x_47:
[----:B------:R-:W-:-:S07]  /*8b50*/  MOV R0, UR5 ;  /* 0x0000000500007c02 */ /* 0x000fce0008000f00 */
.L_x_162:
[----:B-1----:R1:W2:Y:S02]  /*8b60*/  SYNCS.PHASECHK.TRANS64.TRYWAIT P0, [R0+URZ], R3 ;  /* 0x00000003000075a7 */ /* 0x0022a400080011ff */
[----:B--2---:R-:W-:Y:S05]  /*8b70*/  @!P0 NANOSLEEP.SYNCS 0x989680 ;  /* 0x009896800000895d */ /* 0x004fea0003900000 */
[----:B------:R-:W2:Y:S02]  /*8b80*/  @!P0 SYNCS.PHASECHK.TRANS64 P0, [R0+URZ], R3 ;  /* 0x00000003000085a7 */ /* 0x000ea400080010ff */
[----:B--2---:R-:W-:Y:S05]  /*8b90*/  @!P0 BRA `(.L_x_162) ;  /* 0xfffffffc00f08947 */ /* 0x004fea000383ffff */
[----:B------:R-:W-:Y:S05]  /*8ba0*/  BRA `(.L_x_163) ;  /* 0xffffffa000507947 */ /* 0x000fea000383ffff */
.L_x_48:
[----:B------:R-:W-:-:S07]  /*8bb0*/  MOV R0, UR5 ;  /* 0x0000000500007c02 */ /* 0x000fce0008000f00 */
.L_x_164:
[----:B-1----:R1:W2:Y:S02]  /*8bc0*/  SYNCS.PHASECHK.TRANS64.TRYWAIT P0, [R0+URZ], R3 ;  /* 0x00000003000075a7 */ /* 0x0022a400080011ff */
[----:B--2---:R-:W-:Y:S05]  /*8bd0*/  @!P0 NANOSLEEP.SYNCS 0x989680 ;  /* 0x009896800000895d */ /* 0x004fea0003900000 */
[----:B------:R-:W2:Y:S02]  /*8be0*/  @!P0 SYNCS.PHASECHK.TRANS64 P0, [R0+URZ], R3 ;  /* 0x00000003000085a7 */ /* 0x000ea400080010ff */
[----:B--2---:R-:W-:Y:S05]  /*8bf0*/  @!P0 BRA `(.L_x_164) ;  /* 0xfffffffc00f08947 */ /* 0x004fea000383ffff */
[----:B------:R-:W-:Y:S05]  /*8c00*/  BRA `(.L_x_165) ;  /* 0xffffffa0005c7947 */ /* 0x000fea000383ffff */
.L_x_49:
[----:B------:R-:W-:-:S07]  /*8c10*/  MOV R0, UR5 ;  /* 0x0000000500007c02 */ /* 0x000fce0008000f00 */
.L_x_166:
[----:B-1----:R1:W2:Y:S02]  /*8c20*/  SYNCS.PHASECHK.TRANS64.TRYWAIT P0, [R0+URZ], R3 ;  /* 0x00000003000075a7 */ /* 0x0022a400080011ff */
[----:B--2---:R-:W-:Y:S05]  /*8c30*/  @!P0 NANOSLEEP.SYNCS 0x989680 ;  /* 0x009896800000895d */ /* 0x004fea0003900000 */
[----:B------:R-:W2:Y:S02]  /*8c40*/  @!P0 SYNCS.PHASECHK.TRANS64 P0, [R0+URZ], R3 ;  /* 0x00000003000085a7 */ /* 0x000ea400080010ff */
[----:B--2---:R-:W-:Y:S05]  /*8c50*/  @!P0 BRA `(.L_x_166) ;  /* 0xfffffffc00f08947 */ /* 0x004fea000383ffff */
[----:B------:R-:W-:Y:S05]  /*8c60*/  BRA `(.L_x_167) ;  /* 0xffffffa000687947 */ /* 0x000fea000383ffff */
.L_x_50:
[----:B------:R-:W-:-:S07]  /*8c70*/  MOV R0, UR5 ;  /* 0x0000000500007c02 */ /* 0x000fce0008000f00 */
.L_x_168:
[----:B-1----:R1:W2:Y:S02]  /*8c80*/  SYNCS.PHASECHK.TRANS64.TRYWAIT P0, [R0+URZ], R3 ;  /* 0x00000003000075a7 */ /* 0x0022a400080011ff */
[----:B--2---:R-:W-:Y:S05]  /*8c90*/  @!P0 NANOSLEEP.SYNCS 0x989680 ;  /* 0x009896800000895d */ /* 0x004fea0003900000 */
[----:B------:R-:W2:Y:S02]  /*8ca0*/  @!P0 SYNCS.PHASECHK.TRANS64 P0, [R0+URZ], R3 ;  /* 0x00000003000085a7 */ /* 0x000ea400080010ff */
[----:B--2---:R-:W-:Y:S05]  /*8cb0*/  @!P0 BRA `(.L_x_168) ;  /* 0xfffffffc00f08947 */ /* 0x004fea000383ffff */
[----:B------:R-:W-:Y:S05]  /*8cc0*/  BRA `(.L_x_169) ;  /* 0xffffffa000747947 */ /* 0x000fea000383ffff */
.L_x_51:
[----:B------:R-:W-:-:S07]  /*8cd0*/  MOV R0, UR5 ;  /* 0x0000000500007c02 */ /* 0x000fce0008000f00 */
.L_x_170:
[----:B-1----:R1:W2:Y:S02]  /*8ce0*/  SYNCS.PHASECHK.TRANS64.TRYWAIT P0, [R0+URZ], R3 ;  /* 0x00000003000075a7 */ /* 0x0022a400080011ff */
[----:B--2---:R-:W-:Y:S05]  /*8cf0*/  @!P0 NANOSLEEP.SYNCS 0x989680 ;  /* 0x009896800000895d */ /* 0x004fea0003900000 */
[----:B------:R-:W2:Y:S02]  /*8d00*/  @!P0 SYNCS.PHASECHK.TRANS64 P0, [R0+URZ], R3 ;  /* 0x00000003000085a7 */ /* 0x000ea400080010ff */
[----:B--2---:R-:W-:Y:S05]  /*8d10*/  @!P0 BRA `(.L_x_170) ;  /* 0xfffffffc00f08947 */ /* 0x004fea000383ffff */
[----:B------:R-:W-:Y:S05]  /*8d20*/  BRA `(.L_x_171) ;  /* 0xffffffa000807947 */ /* 0x000fea000383ffff */
.L_x_52:
[----:B------:R-:W-:-:S07]  /*8d30*/  MOV R0, UR5 ;  /* 0x0000000500007c02 */ /* 0x000fce0008000f00 */
.L_x_172:
[----:B-1----:R1:W2:Y:S02]  /*8d40*/  SYNCS.PHASECHK.TRANS64.TRYWAIT P0, [R0+URZ], R3 ;  /* 0x00000003000075a7 */ /* 0x0022a400080011ff */
[----:B--2---:R-:W-:Y:S05]  /*8d50*/  @!P0 NANOSLEEP.SYNCS 0x989680 ;  /* 0x009896800000895d */ /* 0x004fea0003900000 */
[----:B------:R-:W2:Y:S02]  /*8d60*/  @!P0 SYNCS.PHASECHK.TRANS64 P0, [R0+URZ], R3 ;  /* 0x00000003000085a7 */ /* 0x000ea400080010ff */
[----:B--2---:R-:W-:Y:S05]  /*8d70*/  @!P0 BRA `(.L_x_172) ;  /* 0xfffffffc00f08947 */ /* 0x004fea000383ffff */
[----:B------:R-:W-:Y:S05]  /*8d80*/  BRA `(.L_x_173) ;  /* 0xffffffa0008c7947 */ /* 0x000fea000383ffff */
.L_x_53:
[----:B------:R-:W-:-:S07]  /*8d90*/  MOV R0, UR5 ;  /* 0x0000000500007c02 */ /* 0x000fce0008000f00 */
.L_x_174:
[----:B-1----:R1:W2:Y:S02]  /*8da0*/  SYNCS.PHASECHK.TRANS64.TRYWAIT P0, [R0+URZ], R3 ;  /* 0x00000003000075a7 */ /* 0x0022a400080011ff */
[----:B--2---:R-:W-:Y:S05]  /*8db0*/  @!P0 NANOSLEEP.SYNCS 0x989680 ;  /* 0x009896800000895d */ /* 0x004fea0003900000 */
[----:B------:R-:W2:Y:S02]  /*8dc0*/  @!P0 SYNCS.PHASECHK.TRANS64 P0, [R0+URZ], R3 ;  /* 0x00000003000085a7 */ /* 0x000ea400080010ff */
[----:B--2---:R-:W-:Y:S05]  /*8dd0*/  @!P0 BRA `(.L_x_174) ;  /* 0xfffffffc00f08947 */ /* 0x004fea000383ffff */
[----:B------:R-:W-:Y:S05]  /*8de0*/  BRA `(.L_x_175) ;  /* 0xffffffa000987947 */ /* 0x000fea000383ffff */
.L_x_54:
[----:B------:R-:W-:-:S07]  /*8df0*/  MOV R0, UR5 ;  /* 0x0000000500007c02 */ /* 0x000fce0008000f00 */
.L_x_176:
[----:B-1----:R1:W2:Y:S02]  /*8e00*/  SYNCS.PHASECHK.TRANS64.TRYWAIT P0, [R0+URZ], R3 ;  /* 0x00000003000075a7 */ /* 0x0022a400080011ff */
[----:B--2---:R-:W-:Y:S05]  /*8e10*/  @!P0 NANOSLEEP.SYNCS 0x989680 ;  /* 0x009896800000895d */ /* 0x004fea0003900000 */
[----:B------:R-:W2:Y:S02]  /*8e20*/  @!P0 SYNCS.PHASECHK.TRANS64 P0, [R0+URZ], R3 ;  /* 0x00000003000085a7 */ /* 0x000ea400080010ff */
[----:B--2---:R-:W-:Y:S05]  /*8e30*/  @!P0 BRA `(.L_x_176) ;  /* 0xfffffffc00f08947 */ /* 0x004fea000383ffff */
[----:B------:R-:W-:Y:S05]  /*8e40*/  BRA `(.L_x_177) ;  /* 0xffffffa000a47947 */ /* 0x000fea000383ffff */
.L_x_55:
[----:B------:R-:W-:-:S07]  /*8e50*/  MOV R0, UR5 ;  /* 0x0000000500007c02 */ /* 0x000fce0008000f00 */
.L_x_178:
[----:B-1----:R1:W2:Y:S02]  /*8e60*/  SYNCS.PHASECHK.TRANS64.TRYWAIT P0, [R0+URZ], R3 ;  /* 0x00000003000075a7 */ /* 0x0022a400080011ff */
[----:B--2---:R-:W-:Y:S05]  /*8e70*/  @!P0 NANOSLEEP.SYNCS 0x989680 ;  /* 0x009896800000895d */ /* 0x004fea0003900000 */
[----:B------:R-:W2:Y:S02]  /*8e80*/  @!P0 SYNCS.PHASECHK.TRANS64 P0, [R0+URZ], R3 ;  /* 0x00000003000085a7 */ /* 0x000ea400080010ff */
[----:B--2---:R-:W-:Y:S05]  /*8e90*/  @!P0 BRA `(.L_x_178) ;  /* 0xfffffffc00f08947 */ /* 0x004fea000383ffff */
[----:B------:R-:W-:Y:S05]  /*8ea0*/  BRA `(.L_x_179) ;  /* 0xffffffa000b07947 */ /* 0x000fea000383ffff */
.L_x_56:
[----:B------:R-:W-:-:S07]  /*8eb0*/  MOV R0, UR5 ;  /* 0x0000000500007c02 */ /* 0x000fce0008000f00 */
.L_x_180:
[----:B-1----:R1:W2:Y:S02]  /*8ec0*/  SYNCS.PHASECHK.TRANS64.TRYWAIT P0, [R0+URZ], R3 ;  /* 0x00000003000075a7 */ /* 0x0022a400080011ff */
[----:B--2---:R-:W-:Y:S05]  /*8ed0*/  @!P0 NANOSLEEP.SYNCS 0x989680 ;  /* 0x009896800000895d */ /* 0x004fea0003900000 */
[----:B------:R-:W2:Y:S02]  /*8ee0*/  @!P0 SYNCS.PHASECHK.TRANS64 P0, [R0+URZ], R3 ;  /* 0x00000003000085a7 */ /* 0x000ea400080010ff */
[----:B--2---:R-:W-:Y:S05]  /*8ef0*/  @!P0 BRA `(.L_x_180) ;  /* 0xfffffffc00f08947 */ /* 0x004fea000383ffff */
[----:B------:R-:W-:Y:S05]  /*8f00*/  BRA `(.L_x_181) ;  /* 0xffffffa000bc7947 */ /* 0x000fea000383ffff */
.L_x_57:
[----:B------:R-:W-:-:S07]  /*8f10*/  MOV R0, UR5 ;  /* 0x0000000500007c02 */ /* 0x000fce0008000f00 */
.L_x_182:
[----:B-1----:R1:W2:Y:S02]  /*8f20*/  SYNCS.PHASECHK.TRANS64.TRYWAIT P0, [R0+URZ], R3 ;  /* 0x00000003000075a7 */ /* 0x0022a400080011ff */
[----:B--2---:R-:W-:Y:S05]  /*8f30*/  @!P0 NANOSLEEP.SYNCS 0x989680 ;  /* 0x009896800000895d */ /* 0x004fea0003900000 */
[----:B------:R-:W2:Y:S02]  /*8f40*/  @!P0 SYNCS.PHASECHK.TRANS64 P0, [R0+URZ], R3 ;  /* 0x00000003000085a7 */ /* 0x000ea400080010ff */
[----:B--2---:R-:W-:Y:S05]  /*8f50*/  @!P0 BRA `(.L_x_182) ;  /* 0xfffffffc00f08947 */ /* 0x004fea000383ffff */
[----:B------:R-:W-:Y:S05]  /*8f60*/  BRA `(.L_x_183) ;  /* 0xffffffa000c87947 */ /* 0x000fea000383ffff */
.L_x_58:
[----:B------:R-:W-:-:S07]  /*8f70*/  MOV R0, UR5 ;  /* 0x0000000500007c02 */ /* 0x000fce0008000f00 */
.L_x_184:
[----:B-1----:R1:W2:Y:S02]  /*8f80*/  SYNCS.PHASECHK.TRANS64.TRYWAIT P0, [R0+URZ], R3 ;  /* 0x00000003000075a7 */ /* 0x0022a400080011ff */
[----:B--2---:R-:W-:Y:S05]  /*8f90*/  @!P0 NANOSLEEP.SYNCS 0x989680 ;  /* 0x009896800000895d */ /* 0x004fea0003900000 */
[----:B------:R-:W2:Y:S02]  /*8fa0*/  @!P0 SYNCS.PHASECHK.TRANS64 P0, [R0+URZ], R3 ;  /* 0x00000003000085a7 */ /* 0x000ea400080010ff */
[----:B--2---:R-:W-:Y:S05]  /*8fb0*/  @!P0 BRA `(.L_x_184) ;  /* 0xfffffffc00f08947 */ /* 0x004fea000383ffff */
[----:B------:R-:W-:Y:S05]  /*8fc0*/  BRA `(.L_x_185) ;  /* 0xffffffa000d47947 */ /* 0x000fea000383ffff */
.L_x_59:
[----:B------:R-:W-:-:S07]  /*8fd0*/  MOV R0, UR5 ;  /* 0x0000000500007c02 */ /* 0x000fce0008000f00 */
.L_x_186:
[----:B-1----:R1:W2:Y:S02]  /*8fe0*/  SYNCS.PHASECHK.TRANS64.TRYWAIT P0, [R0+URZ], R3 ;  /* 0x00000003000075a7 */ /* 0x0022a400080011ff */
[----:B--2---:R-:W-:Y:S05]  /*8ff0*/  @!P0 NANOSLEEP.SYNCS 0x989680 ;  /* 0x009896800000895d */ /* 0x004fea0003900000 */
[----:B------:R-:W2:Y:S02]  /*9000*/  @!P0 SYNCS.PHASECHK.TRANS64 P0, [R0+URZ], R3 ;  /* 0x00000003000085a7 */ /* 0x000ea400080010ff */
[----:B--2---:R-:W-:Y:S05]  /*9010*/  @!P0 BRA `(.L_x_186) ;  /* 0xfffffffc00f08947 */ /* 0x004fea000383ffff */
[----:B------:R-:W-:Y:S05]  /*9020*/  BRA `(.L_x_187) ;  /* 0xffffffa000e07947 */ /* 0x000fea000383ffff */
.L_x_60:
[----:B------:R-:W-:-:S07]  /*9030*/  MOV R0, UR5 ;  /* 0x0000000500007c02 */ /* 0x000fce0008000f00 */
.L_x_188:
[----:B-1----:R1:W2:Y:S02]  /*9040*/  SYNCS.PHASECHK.TRANS64.TRYWAIT P0, [R0+URZ], R3 ;  /* 0x00000003000075a7 */ /* 0x0022a400080011ff */
[----:B--2---:R-:W-:Y:S05]  /*9050*/  @!P0 NANOSLEEP.SYNCS 0x989680 ;  /* 0x009896800000895d */ /* 0x004fea0003900000 */
[----:B------:R-:W2:Y:S02]  /*9060*/  @!P0 SYNCS.PHASECHK.TRANS64 P0, [R0+URZ], R3 ;  /* 0x00000003000085a7 */ /* 0x000ea400080010ff */
[----:B--2---:R-:W-:Y:S05]  /*9070*/  @!P0 BRA `(.L_x_188) ;  /* 0xfffffffc00f08947 */ /* 0x004fea000383ffff */
[----:B------:R-:W-:Y:S05]  /*9080*/  BRA `(.L_x_189) ;  /* 0xffffffa000ec7947 */ /* 0x000fea000383ffff */
.L_x_61:
[----:B------:R-:W-:-:S07]  /*9090*/  MOV R0, UR5 ;  /* 0x0000000500007c02 */ /* 0x000fce0008000f00 */
.L_x_190:
[----:B-1----:R1:W2:Y:S02]  /*90a0*/  SYNCS.PHASECHK.TRANS64.TRYWAIT P0, [R0+URZ], R3 ;  /* 0x00000003000075a7 */ /* 0x0022a400080011ff */
[----:B--2---:R-:W-:Y:S05]  /*90b0*/  @!P0 NANOSLEEP.SYNCS 0x989680 ;  /* 0x009896800000895d */ /* 0x004fea0003900000 */
[----:B------:R-:W2:Y:S02]  /*90c0*/  @!P0 SYNCS.PHASECHK.TRANS64 P0, [R0+URZ], R3 ;  /* 0x00000003000085a7 */ /* 0x000ea400080010ff */
[----:B--2---:R-:W-:Y:S05]  /*90d0*/  @!P0 BRA `(.L_x_190) ;  /* 0xfffffffc00f08947 */ /* 0x004fea000383ffff */
[----:B------:R-:W-:Y:S05]  /*90e0*/  BRA `(.L_x_191) ;  /* 0xffffffa000f87947 */ /* 0x000fea000383ffff */
.L_x_62:
[----:B------:R-:W-:-:S07]  /*90f0*/  MOV R0, UR5 ;  /* 0x0000000500007c02 */ /* 0x000fce0008000f00 */
.L_x_192:
[----:B-1----:R1:W2:Y:S02]  /*9100*/  SYNCS.PHASECHK.TRANS64.TRYWAIT P0, [R0+URZ], R3 ;  /* 0x00000003000075a7 */ /* 0x0022a400080011ff */
[----:B--2---:R-:W-:Y:S05]  /*9110*/  @!P0 NANOSLEEP.SYNCS 0x989680 ;  /* 0x009896800000895d */ /* 0x004fea0003900000 */
[----:B------:R-:W2:Y:S02]  /*9120*/  @!P0 SYNCS.PHASECHK.TRANS64 P0, [R0+URZ], R3 ;  /* 0x00000003000085a7 */ /* 0x000ea400080010ff */
[----:B--2---:R-:W-:Y:S05]  /*9130*/  @!P0 BRA `(.L_x_192) ;  /* 0xfffffffc00f08947 */ /* 0x004fea000383ffff */
[----:B------:R-:W-:Y:S05]  /*9140*/  BRA `(.L_x_193) ;  /* 0xffffffa400047947 */ /* 0x000fea000383ffff */
.L_x_63:
[----:B------:R-:W-:-:S07]  /*9150*/  MOV R0, UR5 ;  /* 0x0000000500007c02 */ /* 0x000fce0008000f00 */
.L_x_194:
[----:B-1----:R1:W2:Y:S02]  /*9160*/  SYNCS.PHASECHK.TRANS64.TRYWAIT P0, [R0+URZ], R3 ;  /* 0x00000003000075a7 */ /* 0x0022a400080011ff */
[----:B--2---:R-:W-:Y:S05]  /*9170*/  @!P0 NANOSLEEP.SYNCS 0x989680 ;  /* 0x009896800000895d */ /* 0x004fea0003900000 */
[----:B------:R-:W2:Y:S02]  /*9180*/  @!P0 SYNCS.PHASECHK.TRANS64 P0, [R0+URZ], R3 ;  /* 0x00000003000085a7 */ /* 0x000ea400080010ff */
[----:B--2---:R-:W-:Y:S05]  /*9190*/  @!P0 BRA `(.L_x_194) ;  /* 0xfffffffc00f08947 */ /* 0x004fea000383ffff */
[----:B------:R-:W-:Y:S05]  /*91a0*/  BRA `(.L_x_195) ;  /* 0xffffffa400107947 */ /* 0x000fea000383ffff */
.L_x_64:
[----:B------:R-:W-:-:S07]  /*91b0*/  MOV R0, UR5 ;  /* 0x0000000500007c02 */ /* 0x000fce0008000f00 */
.L_x_196:
[----:B-1----:R1:W2:Y:S02]  /*91c0*/  SYNCS.PHASECHK.TRANS64.TRYWAIT P0, [R0+URZ], R3 ;  /* 0x00000003000075a7 */ /* 0x0022a400080011ff */
[----:B--2---:R-:W-:Y:S05]  /*91d0*/  @!P0 NANOSLEEP.SYNCS 0x989680 ;  /* 0x009896800000895d */ /* 0x004fea0003900000 */
[----:B------:R-:W2:Y:S02]  /*91e0*/  @!P0 SYNCS.PHASECHK.TRANS64 P0, [R0+URZ], R3 ;  /* 0x00000003000085a7 */ /* 0x000ea400080010ff */
[----:B--2---:R-:W-:Y:S05]  /*91f0*/  @!P0 BRA `(.L_x_196) ;  /* 0xfffffffc00f08947 */ /* 0x004fea000383ffff */
[----:B------:R-:W-:Y:S05]  /*9200*/  BRA `(.L_x_197) ;  /* 0xffffffa4001c7947 */ /* 0x000fea000383ffff */
.L_x_65:
[----:B------:R-:W-:-:S07]  /*9210*/  MOV R0, UR5 ;  /* 0x0000000500007c02 */ /* 0x000fce0008000f00 */
.L_x_198:
[----:B-1----:R1:W2:Y:S02]  /*9220*/  SYNCS.PHASECHK.TRANS64.TRYWAIT P0, [R0+URZ], R3 ;  /* 0x00000003000075a7 */ /* 0x0022a400080011ff */
[----:B--2---:R-:W-:Y:S05]  /*9230*/  @!P0 NANOSLEEP.SYNCS 0x989680 ;  /* 0x009896800000895d */ /* 0x004fea0003900000 */
[----:B------:R-:W2:Y:S02]  /*9240*/  @!P0 SYNCS.PHASECHK.TRANS64 P0, [R0+URZ], R3 ;  /* 0x00000003000085a7 */ /* 0x000ea400080010ff */
[----:B--2---:R-:W-:Y:S05]  /*9250*/  @!P0 BRA `(.L_x_198) ;  /* 0xfffffffc00f08947 */ /* 0x004fea000383ffff */
[----:B------:R-:W-:Y:S05]  /*9260*/  BRA `(.L_x_199) ;  /* 0xffffffa400287947 */ /* 0x000fea000383ffff */
.L_x_66:
[----:B------:R-:W-:-:S07]  /*9270*/  MOV R0, UR5 ;  /* 0x0000000500007c02 */ /* 0x000fce0008000f00 */
.L_x_200:
[----:B-1----:R1:W2:Y:S02]  /*9280*/  SYNCS.PHASECHK.TRANS64.TRYWAIT P0, [R0+URZ], R3 ;  /* 0x00000003000075a7 */ /* 0x0022a400080011ff */
[----:B--2---:R-:W-:Y:S05]  /*9290*/  @!P0 NANOSLEEP.SYNCS 0x989680 ;  /* 0x009896800000895d */ /* 0x004fea0003900000 */
[----:B------:R-:W2:Y:S02]  /*92a0*/  @!P0 SYNCS.PHASECHK.TRANS64 P0, [R0+URZ], R3 ;  /* 0x00000003000085a7 */ /* 0x000ea400080010ff */
[----:B--2---:R-:W-:Y:S05]  /*92b0*/  @!P0 BRA `(.L_x_200) ;  /* 0xfffffffc00f08947 */ /* 0x004fea000383ffff */
[----:B------:R-:W-:Y:S05]  /*92c0*/  BRA `(.L_x_201) ;  /* 0xffffffa400347947 */ /* 0x000fea000383ffff */
.L_x_67:
[----:B------:R-:W-:-:S07]  /*92d0*/  MOV R0, UR5 ;  /* 0x0000000500007c02 */ /* 0x000fce0008000f00 */
.L_x_202:
[----:B-1----:R1:W2:Y:S02]  /*92e0*/  SYNCS.PHASECHK.TRANS64.TRYWAIT P0, [R0+URZ], R3 ;  /* 0x00000003000075a7 */ /* 0x0022a400080011ff */
[----:B--2---:R-:W-:Y:S05]  /*92f0*/  @!P0 NANOSLEEP.SYNCS 0x989680 ;  /* 0x009896800000895d */ /* 0x004fea0003900000 */
[----:B------:R-:W2:Y:S02]  /*9300*/  @!P0 SYNCS.PHASECHK.TRANS64 P0, [R0+URZ], R3 ;  /* 0x00000003000085a7 */ /* 0x000ea400080010ff */
[----:B--2---:R-:W-:Y:S05]  /*9310*/  @!P0 BRA `(.L_x_202) ;  /* 0xfffffffc00f08947 */ /* 0x004fea000383ffff */
[----:B------:R-:W-:Y:S05]  /*9320*/  BRA `(.L_x_203) ;  /* 0xffffffa400407947 */ /* 0x000fea000383ffff */
.L_x_68:
[----:B------:R-:W-:-:S07]  /*9330*/  MOV R0, UR5 ;  /* 0x0000000500007c02 */ /* 0x000fce0008000f00 */
.L_x_204:
[----:B-1----:R1:W2:Y:S02]  /*9340*/  SYNCS.PHASECHK.TRANS64.TRYWAIT P0, [R0+URZ], R3 ;  /* 0x00000003000075a7 */ /* 0x0022a400080011ff */
[----:B--2---:R-:W-:Y:S05]  /*9350*/  @!P0 NANOSLEEP.SYNCS 0x989680 ;  /* 0x009896800000895d */ /* 0x004fea0003900000 */
[----:B------:R-:W2:Y:S02]  /*9360*/  @!P0 SYNCS.PHASECHK.TRANS64 P0, [R0+URZ], R3 ;  /* 0x00000003000085a7 */ /* 0x000ea400080010ff */
[----:B--2---:R-:W-:Y:S05]  /*9370*/  @!P0 BRA `(.L_x_204) ;  /* 0xfffffffc00f08947 */ /* 0x004fea000383ffff */
[----:B------:R-:W-:Y:S05]  /*9380*/  BRA `(.L_x_205) ;  /* 0xffffffa4004c7947 */ /* 0x000fea000383ffff */
.L_x_69:
[----:B------:R-:W-:-:S07]  /*9390*/  MOV R0, UR5 ;  /* 0x0000000500007c02 */ /* 0x000fce0008000f00 */
.L_x_206:
[----:B-1----:R1:W2:Y:S02]  /*93a0*/  SYNCS.PHASECHK.TRANS64.TRYWAIT P0, [R0+URZ], R3 ;  /* 0x00000003000075a7 */ /* 0x0022a400080011ff */
[----:B--2---:R-:W-:Y:S05]  /*93b0*/  @!P0 NANOSLEEP.SYNCS 0x989680 ;  /* 0x009896800000895d */ /* 0x004fea0003900000 */
[----:B------:R-:W2:Y:S02]  /*93c0*/  @!P0 SYNCS.PHASECHK.TRANS64 P0, [R0+URZ], R3 ;  /* 0x00000003000085a7 */ /* 0x000ea400080010ff */
[----:B--2---:R-:W-:Y:S05]  /*93d0*/  @!P0 BRA `(.L_x_206) ;  /* 0xfffffffc00f08947 */ /* 0x004fea000383ffff */
[----:B------:R-:W-:Y:S05]  /*93e0*/  BRA `(.L_x_207) ;  /* 0xffffffa400587947 */ /* 0x000fea000383ffff */
.L_x_70:
[----:B------:R-:W-:-:S07]  /*93f0*/  MOV R0, UR5 ;  /* 0x0000000500007c02 */ /* 0x000fce0008000f00 */
.L_x_208:
[----:B-1----:R1:W2:Y:S02]  /*9400*/  SYNCS.PHASECHK.TRANS64.TRYWAIT P0, [R0+URZ], R3 ;  /* 0x00000003000075a7 */ /* 0x0022a400080011ff */
[----:B--2---:R-:W-:Y:S05]  /*9410*/  @!P0 NANOSLEEP.SYNCS 0x989680 ;  /* 0x009896800000895d */ /* 0x004fea0003900000 */
[----:B------:R-:W2:Y:S02]  /*9420*/  @!P0 SYNCS.PHASECHK.TRANS64 P0, [R0+URZ], R3 ;  /* 0x00000003000085a7 */ /* 0x000ea400080010ff */
[----:B--2---:R-:W-:Y:S05]  /*9430*/  @!P0 BRA `(.L_x_208) ;  /* 0xfffffffc00f08947 */ /* 0x004fea000383ffff */
[----:B------:R-:W-:Y:S05]  /*9440*/  BRA `(.L_x_209) ;  /* 0xffffffa400647947 */ /* 0x000fea000383ffff */
.L_x_71:
[----:B------:R-:W-:-:S07]  /*9450*/  MOV R0, UR5 ;  /* 0x0000000500007c02 */ /* 0x000fce0008000f00 */
.L_x_210:
[----:B-1----:R1:W2:Y:S02]  /*9460*/  SYNCS.PHASECHK.TRANS64.TRYWAIT P0, [R0+URZ], R3 ;  /* 0x00000003000075a7 */ /* 0x0022a400080011ff */
[----:B--2---:R-:W-:Y:S05]  /*9470*/  @!P0 NANOSLEEP.SYNCS 0x989680 ;  /* 0x009896800000895d */ /* 0x004fea0003900000 */
[----:B------:R-:W2:Y:S02]  /*9480*/  @!P0 SYNCS.PHASECHK.TRANS64 P0, [R0+URZ], R3 ;  /* 0x00000003000085a7 */ /* 0x000ea400080010ff */
[----:B--2---:R-:W-:Y:S05]  /*9490*/  @!P0 BRA `(.L_x_210) ;  /* 0xfffffffc00f08947 */ /* 0x004fea000383ffff */
[----:B------:R-:W-:Y:S05]  /*94a0*/  BRA `(.L_x_211) ;  /* 0xffffffa400707947 */ /* 0x000fea000383ffff */
.L_x_72:
[----:B------:R-:W-:-:S07]  /*94b0*/  MOV R0, UR5 ;  /* 0x0000000500007c02 */ /* 0x000fce0008000f00 */
.L_x_212:
[----:B-1----:R1:W2:Y:S02]  /*94c0*/  SYNCS.PHASECHK.TRANS64.TRYWAIT P0, [R0+URZ], R3 ;  /* 0x00000003000075a7 */ /* 0x0022a400080011ff */
[----:B--2---:R-:W-:Y:S05]  /*94d0*/  @!P0 NANOSLEEP.SYNCS 0x989680 ;  /* 0x009896800000895d */ /* 0x004fea0003900000 */
[----:B------:R-:W2:Y:S02]  /*94e0*/  @!P0 SYNCS.PHASECHK.TRANS64 P0, [R0+URZ], R3 ;  /* 0x00000003000085a7 */ /* 0x000ea400080010ff */
[----:B--2---:R-:W-:Y:S05]  /*94f0*/  @!P0 BRA `(.L_x_212) ;  /* 0xfffffffc00f08947 */ /* 0x004fea000383ffff */
[----:B------:R-:W-:Y:S05]  /*9500*/  BRA `(.L_x_213) ;  /* 0xffffffa4007c7947 */ /* 0x000fea000383ffff */
.L_x_73:
[----:B------:R-:W-:-:S07]  /*9510*/  MOV R0, UR5 ;  /* 0x0000000500007c02 */ /* 0x000fce0008000f00 */
.L_x_214:
[----:B-1----:R1:W2:Y:S02]  /*9520*/  SYNCS.PHASECHK.TRANS64.TRYWAIT P0, [R0+URZ], R3 ;  /* 0x00000003000075a7 */ /* 0x0022a400080011ff */
[----:B--2---:R-:W-:Y:S05]  /*9530*/  @!P0 NANOSLEEP.SYNCS 0x989680 ;  /* 0x009896800000895d */ /* 0x004fea0003900000 */
[----:B------:R-:W2:Y:S02]  /*9540*/  @!P0 SYNCS.PHASECHK.TRANS64 P0, [R0+URZ], R3 ;  /* 0x00000003000085a7 */ /* 0x000ea400080010ff */
[----:B--2---:R-:W-:Y:S05]  /*9550*/  @!P0 BRA `(.L_x_214) ;  /* 0xfffffffc00f08947 */ /* 0x004fea000383ffff */
[----:B------:R-:W-:Y:S05]  /*9560*/  BRA `(.L_x_215) ;  /* 0xffffffa400887947 */ /* 0x000fea000383ffff */
.L_x_74:
[----:B------:R-:W-:-:S07]  /*9570*/  MOV R0, UR5 ;  /* 0x0000000500007c02 */ /* 0x000fce0008000f00 */
.L_x_216:
[----:B-1----:R1:W2:Y:S02]  /*9580*/  SYNCS.PHASECHK.TRANS64.TRYWAIT P0, [R0+URZ], R3 ;  /* 0x00000003000075a7 */ /* 0x0022a400080011ff */
[----:B--2---:R-:W-:Y:S05]  /*9590*/  @!P0 NANOSLEEP.SYNCS 0x989680 ;  /* 0x009896800000895d */ /* 0x004fea0003900000 */
[----:B------:R-:W2:Y:S02]  /*95a0*/  @!P0 SYNCS.PHASECHK.TRANS64 P0, [R0+URZ], R3 ;  /* 0x00000003000085a7 */ /* 0x000ea400080010ff */
[----:B--2---:R-:W-:Y:S05]  /*95b0*/  @!P0 BRA `(.L_x_216) ;  /* 0xfffffffc00f08947 */ /* 0x004fea000383ffff */
[----:B------:R-:W-:Y:S05]  /*95c0*/  BRA `(.L_x_217) ;  /* 0xffffffa400947947 */ /* 0x000fea000383ffff */
.L_x_75:
[----:B------:R-:W-:-:S07]  /*95d0*/  MOV R0, UR5 ;  /* 0x0000000500007c02 */ /* 0x000fce0008000f00 */
.L_x_218:
[----:B-1----:R1:W2:Y:S02]  /*95e0*/  SYNCS.PHASECHK.TRANS64.TRYWAIT P0, [R0+URZ], R3 ;  /* 0x00000003000075a7 */ /* 0x0022a400080011ff */
[----:B--2---:R-:W-:Y:S05]  /*95f0*/  @!P0 NANOSLEEP.SYNCS 0x989680 ;  /* 0x009896800000895d */ /* 0x004fea0003900000 */
[----:B------:R-:W2:Y:S02]  /*9600*/  @!P0 SYNCS.PHASECHK.TRANS64 P0, [R0+URZ], R3 ;  /* 0x00000003000085a7 */ /* 0x000ea400080010ff */
[----:B--2---:R-:W-:Y:S05]  /*9610*/  @!P0 BRA `(.L_x_218) ;  /* 0xfffffffc00f08947 */ /* 0x004fea000383ffff */
[----:B------:R-:W-:Y:S05]  /*9620*/  BRA `(.L_x_219) ;  /* 0xffffffa400a07947 */ /* 0x000fea000383ffff */
.L_x_76:
[----:B------:R-:W-:-:S07]  /*9630*/  MOV R0, UR5 ;  /* 0x0000000500007c02 */ /* 0x000fce0008000f00 */
.L_x_220:
[----:B-1----:R1:W2:Y:S02]  /*9640*/  SYNCS.PHASECHK.TRANS64.TRYWAIT P0, [R0+URZ], R3 ;  /* 0x00000003000075a7 */ /* 0x0022a400080011ff */
[----:B--2---:R-:W-:Y:S05]  /*9650*/  @!P0 NANOSLEEP.SYNCS 0x989680 ;  /* 0x009896800000895d */ /* 0x004fea0003900000 */
[----:B------:R-:W2:Y:S02]  /*9660*/  @!P0 SYNCS.PHASECHK.TRANS64 P0, [R0+URZ], R3 ;  /* 0x00000003000085a7 */ /* 0x000ea400080010ff */
[----:B--2---:R-:W-:Y:S05]  /*9670*/  @!P0 BRA `(.L_x_220) ;  /* 0xfffffffc00f08947 */ /* 0x004fea000383ffff */
[----:B------:R-:W-:Y:S05]  /*9680*/  BRA `(.L_x_221) ;  /* 0xffffffa400ac7947 */ /* 0x000fea000383ffff */
.L_x_77:
[----:B------:R-:W-:-:S07]  /*9690*/  MOV R0, UR5 ;  /* 0x0000000500007c02 */ /* 0x000fce0008000f00 */
.L_x_222:
[----:B-1----:R1:W2:Y:S02]  /*96a0*/  SYNCS.PHASECHK.TRANS64.TRYWAIT P0, [R0+URZ], R3 ;  /* 0x00000003000075a7 */ /* 0x0022a400080011ff */
[----:B--2---:R-:W-:Y:S05]  /*96b0*/  @!P0 NANOSLEEP.SYNCS 0x989680 ;  /* 0x009896800000895d */ /* 0x004fea0003900000 */
[----:B------:R-:W2:Y:S02]  /*96c0*/  @!P0 SYNCS.PHASECHK.TRANS64 P0, [R0+URZ], R3 ;  /* 0x00000003000085a7 */ /* 0x000ea400080010ff */
[----:B--2---:R-:W-:Y:S05]  /*96d0*/  @!P0 BRA `(.L_x_222) ;  /* 0xfffffffc00f08947 */ /* 0x004fea000383ffff */
[----:B------:R-:W-:Y:S05]  /*96e0*/  BRA `(.L_x_223) ;  /* 0xffffffa400b87947 */ /* 0x000fea000383ffff */
.L_x_78:
[----:B------:R-:W-:-:S07]  /*96f0*/  MOV R0, UR5 ;  /* 0x0000000500007c02 */ /* 0x000fce0008000f00 */
.L_x_224:
[----:B-1----:R1:W2:Y:S02]  /*9700*/  SYNCS.PHASECHK.TRANS64.TRYWAIT P0, [R0+URZ], R3 ;  /* 0x00000003000075a7 */ /* 0x0022a400080011ff */
[----:B--2---:R-:W-:Y:S05]  /*9710*/  @!P0 NANOSLEEP.SYNCS 0x989680 ;  /* 0x009896800000895d */ /* 0x004fea0003900000 */
[----:B------:R-:W2:Y:S02]  /*9720*/  @!P0 SYNCS.PHASECHK.TRANS64 P0, [R0+URZ], R3 ;  /* 0x00000003000085a7 */ /* 0x000ea400080010ff */
[----:B--2---:R-:W-:Y:S05]  /*9730*/  @!P0 BRA `(.L_x_224) ;  /* 0xfffffffc00f08947 */ /* 0x004fea000383ffff */
[----:B------:R-:W-:Y:S05]  /*9740*/  BRA `(.L_x_225) ;  /* 0xffffffa400c47947 */ /* 0x000fea000383ffff */
.L_x_79:
[----:B------:R-:W-:-:S07]  /*9750*/  MOV R0, UR5 ;  /* 0x0000000500007c02 */ /* 0x000fce0008000f00 */
.L_x_226:
[----:B-1----:R1:W2:Y:S02]  /*9760*/  SYNCS.PHASECHK.TRANS64.TRYWAIT P0, [R0+URZ], R3 ;  /* 0x00000003000075a7 */ /* 0x0022a400080011ff */
[----:B--2---:R-:W-:Y:S05]  /*9770*/  @!P0 NANOSLEEP.SYNCS 0x989680 ;  /* 0x009896800000895d */ /* 0x004fea0003900000 */
[----:B------:R-:W2:Y:S02]  /*9780*/  @!P0 SYNCS.PHASECHK.TRANS64 P0, [R0+URZ], R3 ;  /* 0x00000003000085a7 */ /* 0x000ea400080010ff */
[----:B--2---:R-:W-:Y:S05]  /*9790*/  @!P0 BRA `(.L_x_226) ;  /* 0xfffffffc00f08947 */ /* 0x004fea000383ffff */
[----:B------:R-:W-:Y:S05]  /*97a0*/  BRA `(.L_x_227) ;  /* 0xffffffa400d07947 */ /* 0x000fea000383ffff */
.L_x_80:
[----:B------:R-:W-:-:S07]  /*97b0*/  MOV R0, UR5 ;  /* 0x0000000500007c02 */ /* 0x000fce0008000f00 */
.L_x_228:
[----:B-1----:R1:W2:Y:S02]  /*97c0*/  SYNCS.PHASECHK.TRANS64.TRYWAIT P0, [R0+URZ], R3 ;  /* 0x00000003000075a7 */ /* 0x0022a400080011ff */
[----:B--2---:R-:W-:Y:S05]  /*97d0*/  @!P0 NANOSLEEP.SYNCS 0x989680 ;  /* 0x009896800000895d */ /* 0x004fea0003900000 */
[----:B------:R-:W2:Y:S02]  /*97e0*/  @!P0 SYNCS.PHASECHK.TRANS64 P0, [R0+URZ], R3 ;  /* 0x00000003000085a7 */ /* 0x000ea400080010ff */
[----:B--2---:R-:W-:Y:S05]  /*97f0*/  @!P0 BRA `(.L_x_228) ;  /* 0xfffffffc00f08947 */ /* 0x004fea000383ffff */
[----:B------:R-:W-:Y:S05]  /*9800*/  BRA `(.L_x_229) ;  /* 0xffffffa400dc7947 */ /* 0x000fea000383ffff */
.L_x_81:
[----:B------:R-:W-:-:S07]  /*9810*/  MOV R0, UR5 ;  /* 0x0000000500007c02 */ /* 0x000fce0008000f00 */
.L_x_230:
[----:B-1----:R1:W2:Y:S02]  /*9820*/  SYNCS.PHASECHK.TRANS64.TRYWAIT P0, [R0+URZ], R3 ;  /* 0x00000003000075a7 */ /* 0x0022a400080011ff */
[----:B--2---:R-:W-:Y:S05]  /*9830*/  @!P0 NANOSLEEP.SYNCS 0x989680 ;  /* 0x009896800000895d */ /* 0x004fea0003900000 */
[----:B------:R-:W2:Y:S02]  /*9840*/  @!P0 SYNCS.PHASECHK.TRANS64 P0, [R0+URZ], R3 ;  /* 0x00000003000085a7 */ /* 0x000ea400080010ff */
[----:B--2---:R-:W-:Y:S05]  /*9850*/  @!P0 BRA `(.L_x_230) ;  /* 0xfffffffc00f08947 */ /* 0x004fea000383ffff */
[----:B------:R-:W-:Y:S05]  /*9860*/  BRA `(.L_x_231) ;  /* 0xffffffa400e87947 */ /* 0x000fea000383ffff */
.L_x_82:
[----:B------:R-:W-:-:S07]  /*9870*/  MOV R0, UR5 ;  /* 0x0000000500007c02 */ /* 0x000fce0008000f00 */
.L_x_232:
[----:B-1----:R1:W2:Y:S02]  /*9880*/  SYNCS.PHASECHK.TRANS64.TRYWAIT P0, [R0+URZ], R3 ;  /* 0x00000003000075a7 */ /* 0x0022a400080011ff */
[----:B--2---:R-:W-:Y:S05]  /*9890*/  @!P0 NANOSLEEP.SYNCS 0x989680 ;  /* 0x009896800000895d */ /* 0x004fea0003900000 */
[----:B------:R-:W2:Y:S02]  /*98a0*/  @!P0 SYNCS.PHASECHK.TRANS64 P0, [R0+URZ], R3 ;  /* 0x00000003000085a7 */ /* 0x000ea400080010ff */
[----:B--2---:R-:W-:Y:S05]  /*98b0*/  @!P0 BRA `(.L_x_232) ;  /* 0xfffffffc00f08947 */ /* 0x004fea000383ffff */
[----:B------:R-:W-:Y:S05]  /*98c0*/  BRA `(.L_x_233) ;  /* 0xffffffa400f47947 */ /* 0x000fea000383ffff */
.L_x_83:
[----:B------:R-:W-:-:S07]  /*98d0*/  MOV R0, UR5 ;  /* 0x0000000500007c02 */ /* 0x000fce0008000f00 */
.L_x_234:
[----:B-1----:R1:W2:Y:S02]  /*98e0*/  SYNCS.PHASECHK.TRANS64.TRYWAIT P0, [R0+URZ], R3 ;  /* 0x00000003000075a7 */ /* 0x0022a400080011ff */
[----:B--2---:R-:W-:Y:S05]  /*98f0*/  @!P0 NANOSLEEP.SYNCS 0x989680 ;  /* 0x009896800000895d */ /* 0x004fea0003900000 */
[----:B------:R-:W2:Y:S02]  /*9900*/  @!P0 SYNCS.PHASECHK.TRANS64 P0, [R0+URZ], R3 ;  /* 0x00000003000085a7 */ /* 0x000ea400080010ff */
[----:B--2---:R-:W-:Y:S05]  /*9910*/  @!P0 BRA `(.L_x_234) ;  /* 0xfffffffc00f08947 */ /* 0x004fea000383ffff */
[----:B------:R-:W-:Y:S05]  /*9920*/  BRA `(.L_x_235) ;  /* 0xffffffa800007947 */ /* 0x000fea000383ffff */
.L_x_84:
[----:B------:R-:W-:-:S07]  /*9930*/  MOV R0, UR5 ;  /* 0x0000000500007c02 */ /* 0x000fce0008000f00 */
.L_x_236:
[----:B-1----:R1:W2:Y:S02]  /*9940*/  SYNCS.PHASECHK.TRANS64.TRYWAIT P0, [R0+URZ], R3 ;  /* 0x00000003000075a7 */ /* 0x0022a400080011ff */
[----:B--2---:R-:W-:Y:S05]  /*9950*/  @!P0 NANOSLEEP.SYNCS 0x989680 ;  /* 0x009896800000895d */ /* 0x004fea0003900000 */
[----:B------:R-:W2:Y:S02]  /*9960*/  @!P0 SYNCS.PHASECHK.TRANS64 P0, [R0+URZ], R3 ;  /* 0x00000003000085a7 */ /* 0x000ea400080010ff */
[----:B--2---:R-:W-:Y:S05]  /*9970*/  @!P0 BRA `(.L_x_236) ;  /* 0xfffffffc00f08947 */ /* 0x004fea000383ffff */
[----:B------:R-:W-:Y:S05]  /*9980*/  BRA `(.L_x_237) ;  /* 0xffffffa8000c7947 */ /* 0x000fea000383ffff */
.L_x_85:
[----:B------:R-:W-:-:S07]  /*9990*/  MOV R0, UR5 ;  /* 0x0000000500007c02 */ /* 0x000fce0008000f00 */
.L_x_238:
[----:B-1----:R1:W2:Y:S02]  /*99a0*/  SYNCS.PHASECHK.TRANS64.TRYWAIT P0, [R0+URZ], R3 ;  /* 0x00000003000075a7 */ /* 0x0022a400080011ff */
[----:B--2---:R-:W-:Y:S05]  /*99b0*/  @!P0 NANOSLEEP.SYNCS 0x989680 ;  /* 0x009896800000895d */ /* 0x004fea0003900000 */
[----:B------:R-:W2:Y:S02]  /*99c0*/  @!P0 SYNCS.PHASECHK.TRANS64 P0, [R0+URZ], R3 ;  /* 0x00000003000085a7 */ /* 0x000ea400080010ff */
[----:B--2---:R-:W-:Y:S05]  /*99d0*/  @!P0 BRA `(.L_x_238) ;  /* 0xfffffffc00f08947 */ /* 0x004fea000383ffff */
[----:B------:R-:W-:Y:S05]  /*99e0*/  BRA `(.L_x_239) ;  /* 0xffffffa800187947 */ /* 0x000fea000383ffff */
.L_x_86:
[----:B------:R-:W-:-:S07]  /*99f0*/  MOV R0, UR5 ;  /* 0x0000000500007c02 */ /* 0x000fce0008000f00 */
.L_x_240:
[----:B-1----:R1:W2:Y:S02]  /*9a00*/  SYNCS.PHASECHK.TRANS64.TRYWAIT P0, [R0+URZ], R3 ;  /* 0x00000003000075a7 */ /* 0x0022a400080011ff */
[----:B--2---:R-:W-:Y:S05]  /*9a10*/  @!P0 NANOSLEEP.SYNCS 0x989680 ;  /* 0x009896800000895d */ /* 0x004fea0003900000 */
[----:B------:R-:W2:Y:S02]  /*9a20*/  @!P0 SYNCS.PHASECHK.TRANS64 P0, [R0+URZ], R3 ;  /* 0x00000003000085a7 */ /* 0x000ea400080010ff */
[----:B--2---:R-:W-:Y:S05]  /*9a30*/  @!P0 BRA `(.L_x_240) ;  /* 0xfffffffc00f08947 */ /* 0x004fea000383ffff */
[----:B------:R-:W-:Y:S05]  /*9a40*/  BRA `(.L_x_241) ;  /* 0xffffffa800247947 */ /* 0x000fea000383ffff */
.L_x_87:
[----:B------:R-:W-:-:S07]  /*9a50*/  MOV R0, UR5 ;  /* 0x0000000500007c02 */ /* 0x000fce0008000f00 */
.L_x_242:
[----:B-1----:R1:W2:Y:S02]  /*9a60*/  SYNCS.PHASECHK.TRANS64.TRYWAIT P0, [R0+URZ], R3 ;  /* 0x00000003000075a7 */ /* 0x0022a400080011ff */
[----:B--2---:R-:W-:Y:S05]  /*9a70*/  @!P0 NANOSLEEP.SYNCS 0x989680 ;  /* 0x009896800000895d */ /* 0x004fea0003900000 */
[----:B------:R-:W2:Y:S02]  /*9a80*/  @!P0 SYNCS.PHASECHK.TRANS64 P0, [R0+URZ], R3 ;  /* 0x00000003000085a7 */ /* 0x000ea400080010ff */
[----:B--2---:R-:W-:Y:S05]  /*9a90*/  @!P0 BRA `(.L_x_242) ;  /* 0xfffffffc00f08947 */ /* 0x004fea000383ffff */
[----:B------:R-:W-:Y:S05]  /*9aa0*/  BRA `(.L_x_243) ;  /* 0xffffffa800307947 */ /* 0x000fea000383ffff */
.L_x_90:
[----:B-1----:R1:W2:Y:S02]  /*9ab0*/  SYNCS.PHASECHK.TRANS64.TRYWAIT P0, [R2+URZ+0x350], R5 ;  /* 0x00035005020075a7 */ /* 0x0022a400080011ff */
[----:B--2---:R-:W-:Y:S05]  /*9ac0*/  @!P0 NANOSLEEP.SYNCS 0x989680 ;  /* 0x009896800000895d */ /* 0x004fea0003900000 */
[----:B------:R-:W2:Y:S02]  /*9ad0*/  @!P0 SYNCS.PHASECHK.TRANS64 P0, [R2+URZ+0x350], R5 ;  /* 0x00035005020085a7 */ /* 0x000ea400080010ff */
[----:B--2---:R-:W-:Y:S05]  /*9ae0*/  @!P0 BRA `(.L_x_90) ;  /* 0xfffffffc00f08947 */ /* 0x004fea000383ffff */
[----:B------:R-:W-:Y:S05]  /*9af0*/  BRA `(.L_x_244) ;  /* 0xffffffa8008c7947 */ /* 0x000fea000383ffff */
.L_x_91:
[----:B------:R-:W-:-:S07]  /*9b00*/  MOV R2, UR5 ;  /* 0x0000000500027c02 */ /* 0x000fce0008000f00 */
.L_x_245:
[----:B-1----:R1:W2:Y:S02]  /*9b10*/  SYNCS.PHASECHK.TRANS64.TRYWAIT P0, [R2+URZ+0x300], R5 ;  /* 0x00030005020075a7 */ /* 0x0022a400080011ff */
[----:B--2---:R-:W-:Y:S05]  /*9b20*/  @!P0 NANOSLEEP.SYNCS 0x989680 ;  /* 0x009896800000895d */ /* 0x004fea0003900000 */
[----:B------:R-:W2:Y:S02]  /*9b30*/  @!P0 SYNCS.PHASECHK.TRANS64 P0, [R2+URZ+0x300], R5 ;  /* 0x00030005020085a7 */ /* 0x000ea400080010ff */
[----:B--2---:R-:W-:Y:S05]  /*9b40*/  @!P0 BRA `(.L_x_245) ;  /* 0xfffffffc00f08947 */ /* 0x004fea000383ffff */
[----:B------:R-:W-:Y:S05]  /*9b50*/  BRA `(.L_x_246) ;  /* 0xffffffa8009c7947 */ /* 0x000fea000383ffff */
.L_x_92:
[----:B-1----:R1:W2:Y:S02]  /*9b60*/  SYNCS.PHASECHK.TRANS64.TRYWAIT P1, [R2+URZ+0x2f0], R5 ;  /* 0x0002f005020075a7 */ /* 0x0022a400080211ff */
[----:B--2---:R-:W-:Y:S05]  /*9b70*/  @!P1 NANOSLEEP.SYNCS 0x989680 ;  /* 0x009896800000995d */ /* 0x004fea0003900000 */
[----:B------:R-:W2:Y:S02]  /*9b80*/  @!P1 SYNCS.PHASECHK.TRANS64 P1, [R2+URZ+0x2f0], R5 ;  /* 0x0002f005020095a7 */ /* 0x000ea400080210ff */
[----:B--2---:R-:W-:Y:S05]  /*9b90*/  @!P1 BRA `(.L_x_92) ;  /* 0xfffffffc00f09947 */ /* 0x004fea000383ffff */
[----:B------:R-:W-:Y:S05]  /*9ba0*/  BRA `(.L_x_247) ;  /* 0xffffffa800cc7947 */ /* 0x000fea000383ffff */
.L_x_95:
[----:B------:R-:W-:-:S07]  /*9bb0*/  MOV R0, UR5 ;  /* 0x0000000500007c02 */ /* 0x000fce0008000f00 */
.L_x_248:
[----:B-1----:R1:W2:Y:S02]  /*9bc0*/  SYNCS.PHASECHK.TRANS64.TRYWAIT P0, [R0+URZ+0x300], R3 ;  /* 0x00030003000075a7 */ /* 0x0022a400080011ff */
[----:B--2---:R-:W-:Y:S05]  /*9bd0*/  @!P0 NANOSLEEP.SYNCS 0x989680 ;  /* 0x009896800000895d */ /* 0x004fea0003900000 */
[----:B------:R-:W2:Y:S02]  /*9be0*/  @!P0 SYNCS.PHASECHK.TRANS64 P0, [R0+URZ+0x300], R3 ;  /* 0x00030003000085a7 */ /* 0x000ea400080010ff */
[----:B--2---:R-:W-:Y:S05]  /*9bf0*/  @!P0 BRA `(.L_x_248) ;  /* 0xfffffffc00f08947 */ /* 0x004fea000383ffff */
[----:B------:R-:W-:Y:S05]  /*9c00*/  BRA `(.L_x_94) ;  /* 0xffffffac00207947 */ /* 0x000fea000383ffff */
.L_x_104:
[----:B-1----:R-:W-:-:S04]  /*9c10*/  MOV R0, UR4 ;  /* 0x0000000400007c02 */ /* 0x002fc80008000f00 */
[----:B------:R1:W2:Y:S03]  /*9c20*/  SYNCS.PHASECHK.TRANS64.TRYWAIT P0, [R0+URZ+0x8], R5 ;  /* 0x00000805000075a7 */ /* 0x0002a600080011ff */
[----:B--2---:R-:W-:Y:S05]  /*9c30*/  @!P0 NANOSLEEP.SYNCS 0x989680 ;  /* 0x009896800000895d */ /* 0x004fea0003900000 */
[----:B------:R-:W2:Y:S02]  /*9c40*/  @!P0 SYNCS.PHASECHK.TRANS64 P0, [R0+URZ+0x8], R5 ;  /* 0x00000805000085a7 */ /* 0x000ea400080010ff */
[----:B--2---:R-:W-:Y:S05]  /*9c50*/  @!P0 BRA `(.L_x_104) ;  /* 0xfffffffc00ec8947 */ /* 0x004fea000383ffff */
[----:B------:R-:W-:Y:S05]  /*9c60*/  BRA `(.L_x_103) ;  /* 0xffffffac00d47947 */ /* 0x000fea000383ffff */
.L_x_106:
[----:B------:R-:W-:Y:S01]  /*9c70*/  BSSY B0, `(.L_x_249) ;  /* 0x0000006000007945 */ /* 0x000fe20003800000 */
[----:B------:R-:W-:-:S07]  /*9c80*/  MOV R15, 0xffffffff ;  /* 0xffffffff000f7802 */ /* 0x000fce0000000f00 */
[----:B-1---5:R-:W-:Y:S05]  /*9c90*/  WARPSYNC.COLLECTIVE R15, `(.L_x_250) ;  /* 0x000000000f0c7348 */ /* 0x022fea0003c00000 */
[----:B------:R-:W-:Y:S02]  /*9ca0*/  ELECT P6, UR79, PT ;  /* 0x00000000004f782f */ /* 0x000fe400038c0000 */
[----:B------:R-:W-:Y:S01]  /*9cb0*/  MOV R14, UR79 ;  /* 0x0000004f000e7c02 */ /* 0x000fe20008000f00 */
[----:B-1---5:R-:W-:Y:S10]  /*9cc0*/  ENDCOLLECTIVE ;  /* 0x000000000000791b */ /* 0x022ff40003800000 */
.L_x_250:
[----:B------:R-:W-:Y:S05]  /*9cd0*/  BSYNC B0 ;  /* 0x0000000000007941 */ /* 0x000fea0003800000 */
.L_x_249:
[----:B------:R-:W-:Y:S05]  /*9ce0*/  BRA `(.L_x_251) ;  /* 0xffffffb000047947 */ /* 0x000fea000383ffff */
.L_x_108:
[----:B-1----:R-:W-:-:S04]  /*9cf0*/  MOV R0, UR4 ;  /* 0x0000000400007c02 */ /* 0x002fc80008000f00 */
[----:B------:R1:W2:Y:S03]  /*9d00*/  SYNCS.PHASECHK.TRANS64.TRYWAIT P0, [R0+URZ+0x8], R3 ;  /* 0x00000803000075a7 */ /* 0x0002a600080011ff */
[----:B--2---:R-:W-:Y:S05]  /*9d10*/  @!P0 NANOSLEEP.SYNCS 0x989680 ;  /* 0x009896800000895d */ /* 0x004fea0003900000 */
[----:B------:R-:W2:Y:S02]  /*9d20*/  @!P0 SYNCS.PHASECHK.TRANS64 P0, [R0+URZ+0x8], R3 ;  /* 0x00000803000085a7 */ /* 0x000ea400080010ff */
[----:B--2---:R-:W-:Y:S05]  /*9d30*/  @!P0 BRA `(.L_x_108) ;  /* 0xfffffffc00ec8947 */ /* 0x004fea000383ffff */
[----:B------:R-:W-:Y:S05]  /*9d40*/  BRA `(.L_x_107) ;  /* 0xffffffb000087947 */ /* 0x000fea000383ffff */
.L_x_109:
[----:B-1----:R1:W2:Y:S02]  /*9d50*/  SYNCS.PHASECHK.TRANS64.TRYWAIT P0, [R0+URZ+0x2f0], R5 ;  /* 0x0002f005000075a7 */ /* 0x0022a400080011ff */
[----:B--2---:R-:W-:Y:S05]  /*9d60*/  @!P0 NANOSLEEP.SYNCS 0x989680 ;  /* 0x009896800000895d */ /* 0x004fea0003900000 */
[----:B------:R-:W2:Y:S02]  /*9d70*/  @!P0 SYNCS.PHASECHK.TRANS64 P0, [R0+URZ+0x2f0], R5 ;  /* 0x0002f005000085a7 */ /* 0x000ea400080010ff */
[----:B--2---:R-:W-:Y:S05]  /*9d80*/  @!P0 BRA `(.L_x_109) ;  /* 0xfffffffc00f08947 */ /* 0x004fea000383ffff */
[----:B------:R-:W-:Y:S05]  /*9d90*/  BRA `(.L_x_252) ;  /* 0xffffffb000dc7947 */ /* 0x000fea000383ffff */
.L_x_111:
[----:B------:R-:W-:-:S07]  /*9da0*/  MOV R0, UR19 ;  /* 0x0000001300007c02 */ /* 0x000fce0008000f00 */
.L_x_253:
[----:B-1----:R1:W2:Y:S02]  /*9db0*/  SYNCS.PHASECHK.TRANS64.TRYWAIT P0, [R0+URZ+0x330], R5 ;  /* 0x00033005000075a7 */ /* 0x0022a400080011ff */
[----:B--2---:R-:W-:Y:S05]  /*9dc0*/  @!P0 NANOSLEEP.SYNCS 0x989680 ;  /* 0x009896800000895d */ /* 0x004fea0003900000 */
[----:B------:R-:W2:Y:S02]  /*9dd0*/  @!P0 SYNCS.PHASECHK.TRANS64 P0, [R0+URZ+0x330], R5 ;  /* 0x00033005000085a7 */ /* 0x000ea400080010ff */
[----:B--2---:R-:W-:Y:S05]  /*9de0*/  @!P0 BRA `(.L_x_253) ;  /* 0xfffffffc00f08947 */ /* 0x004fea000383ffff */
[----:B------:R-:W-:Y:S05]  /*9df0*/  BRA `(.L_x_254) ;  /* 0xffffffb400247947 */ /* 0x000fea000383ffff */
.L_x_114:
[----:B------:R-:W-:Y:S07]  /*9e00*/  MOV R0, UR7 ;  /* 0x0000000700007c02 */ /* 0x000fee0008000f00 */
.L_x_255:
[----:B-1----:R1:W2:Y:S02]  /*9e10*/  SYNCS.PHASECHK.TRANS64.TRYWAIT P0, [R0+URZ], R5 ;  /* 0x00000005000075a7 */ /* 0x0022a400080011ff */
[----:B--2---:R-:W-:Y:S05]  /*9e20*/  @!P0 NANOSLEEP.SYNCS 0x989680 ;  /* 0x009896800000895d */ /* 0x004fea0003900000 */
[----:B------:R-:W2:Y:S02]  /*9e30*/  @!P0 SYNCS.PHASECHK.TRANS64 P0, [R0+URZ], R5 ;  /* 0x00000005000085a7 */ /* 0x000ea400080010ff */
[----:B--2---:R-:W-:Y:S05]  /*9e40*/  @!P0 BRA `(.L_x_255) ;  /* 0xfffffffc00f08947 */ /* 0x004fea000383ffff */
[----:B------:R-:W-:Y:S05]  /*9e50*/  BRA `(.L_x_113) ;  /* 0xffffffb4003c7947 */ /* 0x000fea000383ffff */
.L_x_118:
[----:B-1----:R-:W-:-:S07]  /*9e60*/  MOV R0, UR6 ;  /* 0x0000000600007c02 */ /* 0x002fce0008000f00 */
.L_x_256:
[----:B-1----:R1:W2:Y:S02]  /*9e70*/  SYNCS.PHASECHK.TRANS64.TRYWAIT P0, [R0+URZ], R3 ;  /* 0x00000003000075a7 */ /* 0x0022a400080011ff */
[----:B--2---:R-:W-:Y:S05]  /*9e80*/  @!P0 NANOSLEEP.SYNCS 0x989680 ;  /* 0x009896800000895d */ /* 0x004fea0003900000 */
[----:B------:R-:W2:Y:S02]  /*9e90*/  @!P0 SYNCS.PHASECHK.TRANS64 P0, [R0+URZ], R3 ;  /* 0x00000003000085a7 */ /* 0x000ea400080010ff */
[----:B--2---:R-:W-:Y:S05]  /*9ea0*/  @!P0 BRA `(.L_x_256) ;  /* 0xfffffffc00f08947 */ /* 0x004fea000383ffff */
[----:B------:R-:W-:Y:S05]  /*9eb0*/  BRA `(.L_x_257) ;  /* 0xffffffb400f47947 */ /* 0x000fea000383ffff */
.L_x_119:
[----:B------:R-:W-:-:S07]  /*9ec0*/  MOV R0, UR6 ;  /* 0x0000000600007c02 */ /* 0x000fce0008000f00 */
.L_x_258:
[----:B-1----:R1:W2:Y:S02]  /*9ed0*/  SYNCS.PHASECHK.TRANS64.TRYWAIT P0, [R0+URZ], R3 ;  /* 0x00000003000075a7 */ /* 0x0022a400080011ff */
[----:B--2---:R-:W-:Y:S05]  /*9ee0*/  @!P0 NANOSLEEP.SYNCS 0x989680 ;  /* 0x009896800000895d */ /* 0x004fea0003900000 */
[----:B------:R-:W2:Y:S02]  /*9ef0*/  @!P0 SYNCS.PHASECHK.TRANS64 P0, [R0+URZ], R3 ;  /* 0x00000003000085a7 */ /* 0x000ea400080010ff */
[----:B--2---:R-:W-:Y:S05]  /*9f00*/  @!P0 BRA `(.L_x_258) ;  /* 0xfffffffc00f08947 */ /* 0x004fea000383ffff */
[----:B------:R-:W-:Y:S05]  /*9f10*/  BRA `(.L_x_259) ;  /* 0xffffffb800007947 */ /* 0x000fea000383ffff */
.L_x_120:
[----:B------:R-:W-:-:S07]  /*9f20*/  MOV R0, UR6 ;  /* 0x0000000600007c02 */ /* 0x000fce0008000f00 */
.L_x_260:
[----:B-1----:R1:W2:Y:S02]  /*9f30*/  SYNCS.PHASECHK.TRANS64.TRYWAIT P0, [R0+URZ], R3 ;  /* 0x00000003000075a7 */ /* 0x0022a400080011ff */
[----:B--2---:R-:W-:Y:S05]  /*9f40*/  @!P0 NANOSLEEP.SYNCS 0x989680 ;  /* 0x009896800000895d */ /* 0x004fea0003900000 */
[----:B------:R-:W2:Y:S02]  /*9f50*/  @!P0 SYNCS.PHASECHK.TRANS64 P0, [R0+URZ], R3 ;  /* 0x00000003000085a7 */ /* 0x000ea400080010ff */
[----:B--2---:R-:W-:Y:S05]  /*9f60*/  @!P0 BRA `(.L_x_260) ;  /* 0xfffffffc00f08947 */ /* 0x004fea000383ffff */
[----:B------:R-:W-:Y:S05]  /*9f70*/  BRA `(.L_x_261) ;  /* 0xffffffb8000c7947 */ /* 0x000fea000383ffff */
.L_x_123:
[----:B------:R-:W-:-:S07]  /*9f80*/  MOV R0, UR11 ;  /* 0x0000000b00007c02 */ /* 0x000fce0008000f00 */
.L_x_262:
[----:B-1----:R1:W2:Y:S02]  /*9f90*/  SYNCS.PHASECHK.TRANS64.TRYWAIT P1, [R0+URZ+0x370], R3 ;  /* 0x00037003000075a7 */ /* 0x0022a400080211ff */
[----:B--2---:R-:W-:Y:S05]  /*9fa0*/  @!P1 NANOSLEEP.SYNCS 0x989680 ;  /* 0x009896800000995d */ /* 0x004fea0003900000 */
[----:B------:R-:W2:Y:S02]  /*9fb0*/  @!P1 SYNCS.PHASECHK.TRANS64 P1, [R0+URZ+0x370], R3 ;  /* 0x00037003000095a7 */ /* 0x000ea400080210ff */
[----:B--2---:R-:W-:Y:S05]  /*9fc0*/  @!P1 BRA `(.L_x_262) ;  /* 0xfffffffc00f09947 */ /* 0x004fea000383ffff */
[----:B------:R-:W-:Y:S05]  /*9fd0*/  BRA `(.L_x_263) ;  /* 0xffffffb800587947 */ /* 0x000fea000383ffff */
.L_x_128:
[----:B----4-:R4:W1:Y:S02]  /*9fe0*/  SYNCS.PHASECHK.TRANS64.TRYWAIT P0, [R0+URZ+0x2f0], R3 ;  /* 0x0002f003000075a7 */ /* 0x01086400080011ff */
[----:B-1----:R-:W-:Y:S05]  /*9ff0*/  @!P0 NANOSLEEP.SYNCS 0x989680 ;  /* 0x009896800000895d */ /* 0x002fea0003900000 */
[----:B------:R-:W1:Y:S02]  /*a000*/  @!P0 SYNCS.PHASECHK.TRANS64 P0, [R0+URZ+0x2f0], R3 ;  /* 0x0002f003000085a7 */ /* 0x000e6400080010ff */
[----:B-1----:R-:W-:Y:S05]  /*a010*/  @!P0 BRA `(.L_x_128) ;  /* 0xfffffffc00f08947 */ /* 0x002fea000383ffff */
[----:B------:R-:W-:Y:S05]  /*a020*/  BRA `(.L_x_264) ;  /* 0xffffffbc005c7947 */ /* 0x000fea000383ffff */
.L_x_131:
[----:B------:R-:W-:Y:S07]  /*a030*/  MOV R0, UR6 ;  /* 0x0000000600007c02 */ /* 0x000fee0008000f00 */
.L_x_265:
[----:B-1----:R1:W4:Y:S02]  /*a040*/  SYNCS.PHASECHK.TRANS64.TRYWAIT P0, [R0+URZ+0x2e8], R3 ;  /* 0x0002e803000075a7 */ /* 0x00232400080011ff */
[----:B----4-:R-:W-:Y:S05]  /*a050*/  @!P0 NANOSLEEP.SYNCS 0x989680 ;  /* 0x009896800000895d */ /* 0x010fea0003900000 */
[----:B------:R-:W4:Y:S02]  /*a060*/  @!P0 SYNCS.PHASECHK.TRANS64 P0, [R0+URZ+0x2e8], R3 ;  /* 0x0002e803000085a7 */ /* 0x000f2400080010ff */
[----:B----4-:R-:W-:Y:S05]  /*a070*/  @!P0 BRA `(.L_x_265) ;  /* 0xfffffffc00f08947 */ /* 0x010fea000383ffff */
[----:B------:R-:W-:Y:S05]  /*a080*/  BRA `(.L_x_130) ;  /* 0xffffffc000487947 */ /* 0x000fea000383ffff */
.L_x_134:
[----:B------:R-:W-:Y:S07]  /*a090*/  MOV R3, UR6 ;  /* 0x0000000600037c02 */ /* 0x000fee0008000f00 */
.L_x_266:
[----:B-1----:R1:W2:Y:S02]  /*a0a0*/  SYNCS.PHASECHK.TRANS64.TRYWAIT P2, [R3+URZ+0x2d8], R26 ;  /* 0x0002d81a030075a7 */ /* 0x0022a400080411ff */
[----:B--2---:R-:W-:Y:S05]  /*a0b0*/  @!P2 NANOSLEEP.SYNCS 0x989680 ;  /* 0x009896800000a95d */ /* 0x004fea0003900000 */
[----:B------:R-:W2:Y:S02]  /*a0c0*/  @!P2 SYNCS.PHASECHK.TRANS64 P2, [R3+URZ+0x2d8], R26 ;  /* 0x0002d81a0300a5a7 */ /* 0x000ea400080410ff */
[----:B--2---:R-:W-:Y:S05]  /*a0d0*/  @!P2 BRA `(.L_x_266) ;  /* 0xfffffffc00f0a947 */ /* 0x004fea000383ffff */
[----:B------:R-:W-:Y:S05]  /*a0e0*/  BRA `(.L_x_267) ;  /* 0xffffffc000dc7947 */ /* 0x000fea000383ffff */
.L_x_137:
[----:B---3--:R3:W4:Y:S02]  /*a0f0*/  SYNCS.PHASECHK.TRANS64.TRYWAIT P0, [R0+URZ+0x2f0], R3 ;  /* 0x0002f003000075a7 */ /* 0x00872400080011ff */
[----:B----4-:R-:W-:Y:S05]  /*a100*/  @!P0 NANOSLEEP.SYNCS 0x989680 ;  /* 0x009896800000895d */ /* 0x010fea0003900000 */
[----:B------:R-:W4:Y:S02]  /*a110*/  @!P0 SYNCS.PHASECHK.TRANS64 P0, [R0+URZ+0x2f0], R3 ;  /* 0x0002f003000085a7 */ /* 0x000f2400080010ff */
[----:B----4-:R-:W-:Y:S05]  /*a120*/  @!P0 BRA `(.L_x_137) ;  /* 0xfffffffc00f08947 */ /* 0x010fea000383ffff */
[----:B------:R-:W-:Y:S05]  /*a130*/  BRA `(.L_x_268) ;  /* 0xffffffc8002c7947 */ /* 0x000fea000383ffff */
.L_x_143:
[----:B------:R-:W-:Y:S07]  /*a140*/  MOV R0, UR39 ;  /* 0x0000002700007c02 */ /* 0x000fee0008000f00 */
.L_x_269:
[----:B-1----:R1:W3:Y:S02]  /*a150*/  SYNCS.PHASECHK.TRANS64.TRYWAIT P0, [R0+URZ+0x2d0], R3 ;  /* 0x0002d003000075a7 */ /* 0x0022e400080011ff */
[----:B---3--:R-:W-:Y:S05]  /*a160*/  @!P0 NANOSLEEP.SYNCS 0x989680 ;  /* 0x009896800000895d */ /* 0x008fea0003900000 */
[----:B------:R-:W3:Y:S02]  /*a170*/  @!P0 SYNCS.PHASECHK.TRANS64 P0, [R0+URZ+0x2d0], R3 ;  /* 0x0002d003000085a7 */ /* 0x000ee400080010ff */
[----:B---3--:R-:W-:Y:S05]  /*a180*/  @!P0 BRA `(.L_x_269) ;  /* 0xfffffffc00f08947 */ /* 0x008fea000383ffff */
[----:B------:R-:W-:Y:S05]  /*a190*/  BRA `(.L_x_142) ;  /* 0xffffffd000547947 */ /* 0x000fea000383ffff */
.L_x_145:
[----:B-1----:R1:W2:Y:S02]  /*a1a0*/  SYNCS.PHASECHK.TRANS64.TRYWAIT P1, [R141+URZ+0x310], R8 ;  /* 0x000310088d0075a7 */ /* 0x0022a400080211ff */
[----:B--2---:R-:W-:Y:S05]  /*a1b0*/  @!P1 NANOSLEEP.SYNCS 0x989680 ;  /* 0x009896800000995d */ /* 0x004fea0003900000 */
[----:B------:R-:W2:Y:S02]  /*a1c0*/  @!P1 SYNCS.PHASECHK.TRANS64 P1, [R141+URZ+0x310], R8 ;  /* 0x000310088d0095a7 */ /* 0x000ea400080210ff */
[----:B--2---:R-:W-:Y:S05]  /*a1d0*/  @!P1 BRA `(.L_x_145) ;  /* 0xfffffffc00f09947 */ /* 0x004fea000383ffff */
[----:B------:R-:W-:Y:S05]  /*a1e0*/  BRA `(.L_x_144) ;  /* 0xffffffd000d47947 */ /* 0x000fea000383ffff */
        .weak           $__internal_0_$__cuda_sm10x_tcgen05_guardrail_trap_col_being_dealloced_not_returned_by_alloc
        .type           $__internal_0_$__cuda_sm10x_tcgen05_guardrail_trap_col_being_dealloced_not_returned_by_alloc,@function
        .size           $__internal_0_$__cuda_sm10x_tcgen05_guardrail_trap_col_being_dealloced_not_returned_by_alloc,($__internal_1_$__cuda_sm10x_tcgen05_guardrail_trap_phase_invalid_during_alloc - $__internal_0_$__cuda_sm10x_tcgen05_guardrail_trap_col_being_dealloced_not_returned_by_alloc)
$__internal_0_$__cuda_sm10x_tcgen05_guardrail_trap_col_being_dealloced_not_returned_by_alloc:
[----:B------:R-:W-:Y:S05]  /*a1f0*/  BPT.TRAP 0x1 ;  /* 0x000000040000795c */ /* 0x000fea0000300000 */
[----:B------:R-:W-:-:S04]  /*a200*/  HFMA2 R3, -RZ, RZ, 0, 0 ;  /* 0x00000000ff037431 */ /* 0x000fc800000001ff */
[----:B------:R-:W-:Y:S05]  /*a210*/  RET.REL.NODEC R2 `(_ZN7cutlass13device_kernelINS_4gemm6kernel13GemmUniversalIN4cute5tupleIJiiiiEEENS1_10collective13CollectiveMmaINS1_35MainloopSm100TmaUmmaWarpSpecializedILi45ELi2ELi4ENS5_IJNS4_1CILi2EEENSA_ILi1EEESC_EEEEENS5_IJNSA_ILi256EEENSA_ILi48EEENSA_ILi32EEEEEENS_12float_e4m3_tENS5_IJlSC_lEEESJ_SK_NS4_8TiledMMAINS4_8MMA_AtomIJNS4_10MMA_TraitsINS4_25SM100_MMA_F8F6F4_2x1SM_SSEJSJ_SJ_fSF_SG_NS4_17integral_constantINS4_4UMMA5MajorELSR_0EEESS_NSP_INSQ_7ScaleInELST_0EEESU_EEEEEENS4_6LayoutINS5_IJSC_SC_SC_EEENS5_IJNSA_ILi0EEESZ_SZ_EEEEENS5_IJNS4_10UnderscoreES12_S12_EEEEENS4_18SM100_TMA_2SM_LOADENS4_14ComposedLayoutINS4_7SwizzleILi1ELi4ELi3EEENS4_18smem_ptr_flag_bitsILi8EEENSX_INS5_IJNSA_ILi8EEESH_EEENS5_IJSH_SC_EEEEEEEvNS4_8identityES15_S1F_vS1G_EENS_8epilogue10collective18CollectiveEpilogueINS1I_23Sm100TmaWarpSpecializedILi1ELi1ELi48ELb0ELb0EEEJNS5_IJNSA_ILi128EEESG_SH_EEENS5_IJNSX_IS1N_SC_EENSX_ISG_SC_EEEEESJ_SK_SJ_SK_NS1I_6fusion15FusionCallbacksIS1M_NS1S_17LinearCombinationISJ_fSJ_fLNS_15FloatRoundStyleE2EEES1O_S1R_JEEENS4_5SM1004TMEM4LOAD26SM100_TMEM_LOAD_32dp32b16xENS4_13SM90_TMA_LOADENS16_INS17_ILi0ELi4ELi3EEES1A_NSX_INS5_IJS1B_NSA_ILi16EEEEEENS5_IJS24_SC_EEEEEEENS4_39AutoVectorizingCopyWithAssumedAlignmentILi128EEENS4_14SM90_TMA_STOREES28_S2A_S2A_EEEvvEEEEvNT_6ParamsE) ;  /* 0xffffff5c02787950 */ /* 0x000fea0003c3ffff */
        .weak           $__internal_1_$__cuda_sm10x_tcgen05_guardrail_trap_phase_invalid_during_alloc
        .type           $__internal_1_$__cuda_sm10x_tcgen05_guardrail_trap_phase_invalid_during_alloc,@function
        .size           $__internal_1_$__cuda_sm10x_tcgen05_guardrail_trap_phase_invalid_during_alloc,($__internal_2_$__cuda_sm10x_tcgen05_guardrail_trap_unallocated_columns_being_dealloced - $__internal_1_$__cuda_sm10x_tcgen05_guardrail_trap_phase_invalid_during_alloc)
$__internal_1_$__cuda_sm10x_tcgen05_guardrail_trap_phase_invalid_during_alloc:
[----:B------:R-:W-:Y:S05]  /*a220*/  BPT.TRAP 0x1 ;  /* 0x000000040000795c */ /* 0x000fea0000300000 */
[----:B------:R-:W-:-:S04]  /*a230*/  MOV R3, 0x0 ;  /* 0x0000000000037802 */ /* 0x000fc80000000f00 */
[----:B------:R-:W-:Y:S05]  /*a240*/  RET.REL.NODEC R2 `(_ZN7cutlass13device_kernelINS_4gemm6kernel13GemmUniversalIN4cute5tupleIJiiiiEEENS1_10collective13CollectiveMmaINS1_35MainloopSm100TmaUmmaWarpSpecializedILi45ELi2ELi4ENS5_IJNS4_1CILi2EEENSA_ILi1EEESC_EEEEENS5_IJNSA_ILi256EEENSA_ILi48EEENSA_ILi32EEEEEENS_12float_e4m3_tENS5_IJlSC_lEEESJ_SK_NS4_8TiledMMAINS4_8MMA_AtomIJNS4_10MMA_TraitsINS4_25SM100_MMA_F8F6F4_2x1SM_SSEJSJ_SJ_fSF_SG_NS4_17integral_constantINS4_4UMMA5MajorELSR_0EEESS_NSP_INSQ_7ScaleInELST_0EEESU_EEEEEENS4_6LayoutINS5_IJSC_SC_SC_EEENS5_IJNSA_ILi0EEESZ_SZ_EEEEENS5_IJNS4_10UnderscoreES12_S12_EEEEENS4_18SM100_TMA_2SM_LOADENS4_14ComposedLayoutINS4_7SwizzleILi1ELi4ELi3EEENS4_18smem_ptr_flag_bitsILi8EEENSX_INS5_IJNSA_ILi8EEESH_EEENS5_IJSH_SC_EEEEEEEvNS4_8identityES15_S1F_vS1G_EENS_8epilogue10collective18CollectiveEpilogueINS1I_23Sm100TmaWarpSpecializedILi1ELi1ELi48ELb0ELb0EEEJNS5_IJNSA_ILi128EEESG_SH_EEENS5_IJNSX_IS1N_SC_EENSX_ISG_SC_EEEEESJ_SK_SJ_SK_NS1I_6fusion15FusionCallbacksIS1M_NS1S_17LinearCombinationISJ_fSJ_fLNS_15FloatRoundStyleE2EEES1O_S1R_JEEENS4_5SM1004TMEM4LOAD26SM100_TMEM_LOAD_32dp32b16xENS4_13SM90_TMA_LOADENS16_INS17_ILi0ELi4ELi3EEES1A_NSX_INS5_IJS1B_NSA_ILi16EEEEEENS5_IJS24_SC_EEEEEEENS4_39AutoVectorizingCopyWithAssumedAlignmentILi128EEENS4_14SM90_TMA_STOREES28_S2A_S2A_EEEvvEEEEvNT_6ParamsE) ;  /* 0xffffff5c026c7950 */ /* 0x000fea0003c3ffff */
        .weak           $__internal_2_$__cuda_sm10x_tcgen05_guardrail_trap_unallocated_columns_being_dealloced
        .type           $__internal_2_$__cuda_sm10x_tcgen05_guardrail_trap_unallocated_columns_being_dealloced,@function
        .size           $__internal_2_$__cuda_sm10x_tcgen05_guardrail_trap_unallocated_columns_being_dealloced,(.L_x_271 - $__internal_2_$__cuda_sm10x_tcgen05_guardrail_trap_unallocated_columns_being_dealloced)
$__internal_2_$__cuda_sm10x_tcgen05_guardrail_trap_unallocated_columns_being_dealloced:
[----:B------:R-:W-:Y:S05]  /*a250*/  BPT.TRAP 0x1 ;  /* 0x000000040000795c */ /* 0x000fea0000300000 */
[----:B------:R-:W-:-:S04]  /*a260*/  HFMA2 R3, -RZ, RZ, 0, 0 ;  /* 0x00000000ff037431 */ /* 0x000fc800000001ff */
[----:B------:R-:W-:Y:S05]  /*a270*/  RET.REL.NODEC R2 `(_ZN7cutlass13device_kernelINS_4gemm6kernel13GemmUniversalIN4cute5tupleIJiiiiEEENS1_10collective13CollectiveMmaINS1_35MainloopSm100TmaUmmaWarpSpecializedILi45ELi2ELi4ENS5_IJNS4_1CILi2EEENSA_ILi1EEESC_EEEEENS5_IJNSA_ILi256EEENSA_ILi48EEENSA_ILi32EEEEEENS_12float_e4m3_tENS5_IJlSC_lEEESJ_SK_NS4_8TiledMMAINS4_8MMA_AtomIJNS4_10MMA_TraitsINS4_25SM100_MMA_F8F6F4_2x1SM_SSEJSJ_SJ_fSF_SG_NS4_17integral_constantINS4_4UMMA5MajorELSR_0EEESS_NSP_INSQ_7ScaleInELST_0EEESU_EEEEEENS4_6LayoutINS5_IJSC_SC_SC_EEENS5_IJNSA_ILi0EEESZ_SZ_EEEEENS5_IJNS4_10UnderscoreES12_S12_EEEEENS4_18SM100_TMA_2SM_LOADENS4_14ComposedLayoutINS4_7SwizzleILi1ELi4ELi3EEENS4_18smem_ptr_flag_bitsILi8EEENSX_INS5_IJNSA_ILi8EEESH_EEENS5_IJSH_SC_EEEEEEEvNS4_8identityES15_S1F_vS1G_EENS_8epilogue10collective18CollectiveEpilogueINS1I_23Sm100TmaWarpSpecializedILi1ELi1ELi48ELb0ELb0EEEJNS5_IJNSA_ILi128EEESG_SH_EEENS5_IJNSX_IS1N_SC_EENSX_ISG_SC_EEEEESJ_SK_SJ_SK_NS1I_6fusion15FusionCallbacksIS1M_NS1S_17LinearCombinationISJ_fSJ_fLNS_15FloatRoundStyleE2EEES1O_S1R_JEEENS4_5SM1004TMEM4LOAD26SM100_TMEM_LOAD_32dp32b16xENS4_13SM90_TMA_LOADENS16_INS17_ILi0ELi4ELi3EEES1A_NSX_INS5_IJS1B_NSA_ILi16EEEEEENS5_IJS24_SC_EEEEEEENS4_39AutoVectorizingCopyWithAssumedAlignmentILi128EEENS4_14SM90_TMA_STOREES28_S2A_S2A_EEEvvEEEEvNT_6ParamsE) ;  /* 0xffffff5c02607950 */ /* 0x000fea0003c3ffff */
.L_x_270:
[----:B------:R-:W-:-:S00]  /*a280*/  BRA `(.L_x_270) ;  /* 0xfffffffc00fc7947 */ /* 0x000fc0000383ffff */
[----:B------:R-:W-:-:S00]  /*a290*/  NOP ;  /* 0x0000000000007918 */ /* 0x000fc00000000000 */
        /* <DEDUP_REMOVED lines=14> */
.L_x_271:


//--------------------- .nv.global.init           --------------------------
	.section	.nv.global.init,"aw",@progbits
.nv.global.init:
	.type		$str$26,@object
	.size		$str$26,($str$25 - $str$26)
$str$26:
        /*0000*/ 	.byte	0x2f, 0x74, 0x6d, 0x70, 0x2f, 0x63, 0x75, 0x74, 0x6c, 0x61, 0x73, 0x73, 0x5f, 0x73, 0x77, 0x65
        /*0010*/ 	.byte	0x65, 0x70, 0x5f, 0x73, 0x72, 0x63, 0x2f, 0x69, 0x6e, 0x63, 0x6c, 0x75, 0x64, 0x65, 0x2f, 0x63
        /*0020*/ 	.byte	0x75, 0x74, 0x65, 0x2f, 0x61, 0x74, 0x6f, 0x6d, 0x2f, 0x63, 0x6f, 0x70, 0x79, 0x5f, 0x74, 0x72
        /*0030*/ 	.byte	0x61, 0x69, 0x74, 0x73, 0x5f, 0x73, 0x6d, 0x31, 0x30, 0x30, 0x2e, 0x68, 0x70, 0x70, 0x00
	.type		$str$25,@object
	.size		$str$25,(__unnamed_1 - $str$25)
$str$25:
        /*003f*/ 	.byte	0x28, 0x28, 0x75, 0x69, 0x6e, 0x74, 0x33, 0x32, 0x5f, 0x74, 0x28, 0x74, 0x68, 0x72, 0x65, 0x61
        /*004f*/ 	.byte	0x64, 0x49, 0x64, 0x78, 0x2e, 0x78, 0x29, 0x20, 0x2f, 0x20, 0x33, 0x32, 0x29, 0x20, 0x25, 0x20
        /*005f*/ 	.byte	0x34, 0x29, 0x20, 0x3d, 0x3d, 0x20, 0x28, 0x28, 0x28, 0x74, 0x6d, 0x65, 0x6d, 0x5f, 0x61, 0x64
        /*006f*/ 	.byte	0x64, 0x72, 0x20, 0x3e, 0x3e, 0x20, 0x31, 0x36, 0x29, 0x20, 0x2f, 0x20, 0x33, 0x32, 0x29, 0x20
        /*007f*/ 	.byte	0x25, 0x20, 0x34, 0x29, 0x00
	.type		__unnamed_1,@object
	.size		__unnamed_1,(.L_1 - __unnamed_1)
__unnamed_1:
        /*0084*/ 	.byte	0x63, 0x6f, 0x6e, 0x73, 0x74, 0x65, 0x78, 0x70, 0x72, 0x20, 0x76, 0x6f, 0x69, 0x64, 0x20, 0x63
        /* <DEDUP_REMOVED lines=36> */
        /*02d4*/ 	.byte	0x3a, 0x43, 0x3c, 0x30, 0x3e, 0x3e, 0x3e, 0x3e, 0x5d, 0x00
.L_1:


//--------------------- .nv.shared._ZN7cutlass13device_kernelINS_4gemm6kernel13GemmUniversalIN4cute5tupleIJiiiiEEENS1_10collective13CollectiveMmaINS1_35MainloopSm100TmaUmmaWarpSpecializedILi45ELi2ELi4ENS5_IJNS4_1CILi2EEENSA_ILi1EEESC_EEEEENS5_IJNSA_ILi256EEENSA_ILi48EEENSA_ILi32EEEEEENS_12float_e4m3_tENS5_IJlSC_lEEESJ_SK_NS4_8TiledMMAINS4_8MMA_AtomIJNS4_10MMA_TraitsINS4_25SM100_MMA_F8F6F4_2x1SM_SSEJSJ_SJ_fSF_SG_NS4_17integral_constantINS4_4UMMA5MajorELSR_0EEESS_NSP_INSQ_7ScaleInELST_0EEESU_EEEEEENS4_6LayoutINS5_IJSC_SC_SC_EEENS5_IJNSA_ILi0EEESZ_SZ_EEEEENS5_IJNS4_10UnderscoreES12_S12_EEEEENS4_18SM100_TMA_2SM_LOADENS4_14ComposedLayoutINS4_7SwizzleILi1ELi4ELi3EEENS4_18smem_ptr_flag_bitsILi8EEENSX_INS5_IJNSA_ILi8EEESH_EEENS5_IJSH_SC_EEEEEEEvNS4_8identityES15_S1F_vS1G_EENS_8epilogue10collective18CollectiveEpilogueINS1I_23Sm100TmaWarpSpecializedILi1ELi1ELi48ELb0ELb0EEEJNS5_IJNSA_ILi128EEESG_SH_EEENS5_IJNSX_IS1N_SC_EENSX_ISG_SC_EEEEESJ_SK_SJ_SK_NS1I_6fusion15FusionCallbacksIS1M_NS1S_17LinearCombinationISJ_fSJ_fLNS_15FloatRoundStyleE2EEES1O_S1R_JEEENS4_5SM1004TMEM4LOAD26SM100_TMEM_LOAD_32dp32b16xENS4_13SM90_TMA_LOADENS16_INS17_ILi0ELi4ELi3EEES1A_NSX_INS5_IJS1B_NSA_ILi16EEEEEENS5_IJS24_SC_EEEEEEENS4_39AutoVectorizingCopyWithAssumedAlignmentILi128EEENS4_14SM90_TMA_STOREES28_S2A_S2A_EEEvvEEEEvNT_6ParamsE --------------------------
	.section	.nv.shared._ZN7cutlass13device_kernelINS_4gemm6kernel13GemmUniversalIN4cute5tupleIJiiiiEEENS1_10collective13CollectiveMmaINS1_35MainloopSm100TmaUmmaWarpSpecializedILi45ELi2ELi4ENS5_IJNS4_1CILi2EEENSA_ILi1EEESC_EEEEENS5_IJNSA_ILi256EEENSA_ILi48EEENSA_ILi32EEEEEENS_12float_e4m3_tENS5_IJlSC_lEEESJ_SK_NS4_8TiledMMAINS4_8MMA_AtomIJNS4_10MMA_TraitsINS4_25SM100_MMA_F8F6F4_2x1SM_SSEJSJ_SJ_fSF_SG_NS4_17integral_constantINS4_4UMMA5MajorELSR_0EEESS_NSP_INSQ_7ScaleInELST_0EEESU_EEEEEENS4_6LayoutINS5_IJSC_SC_SC_EEENS5_IJNSA_ILi0EEESZ_SZ_EEEEENS5_IJNS4_10UnderscoreES12_S12_EEEEENS4_18SM100_TMA_2SM_LOADENS4_14ComposedLayoutINS4_7SwizzleILi1ELi4ELi3EEENS4_18smem_ptr_flag_bitsILi8EEENSX_INS5_IJNSA_ILi8EEESH_EEENS5_IJSH_SC_EEEEEEEvNS4_8identityES15_S1F_vS1G_EENS_8epilogue10collective18CollectiveEpilogueINS1I_23Sm100TmaWarpSpecializedILi1ELi1ELi48ELb0ELb0EEEJNS5_IJNSA_ILi128EEESG_SH_EEENS5_IJNSX_IS1N_SC_EENSX_ISG_SC_EEEEESJ_SK_SJ_SK_NS1I_6fusion15FusionCallbacksIS1M_NS1S_17LinearCombinationISJ_fSJ_fLNS_15FloatRoundStyleE2EEES1O_S1R_JEEENS4_5SM1004TMEM4LOAD26SM100_TMEM_LOAD_32dp32b16xENS4_13SM90_TMA_LOADENS16_INS17_ILi0ELi4ELi3EEES1A_NSX_INS5_IJS1B_NSA_ILi16EEEEEENS5_IJS24_SC_EEEEEEENS4_39AutoVectorizingCopyWithAssumedAlignmentILi128EEENS4_14SM90_TMA_STOREES28_S2A_S2A_EEEvvEEEEvNT_6ParamsE,"aw",@nobits
	.sectionflags	@""
	.align	16
	.zero		1024


//--------------------- .nv.shared.reserved.0     --------------------------
	.section	.nv.shared.reserved.0,"aw",@nobits
	.weak		__nv_reservedSMEM_offset_0_alias
	.size		__nv_reservedSMEM_offset_0_alias, 0, 64
	.other		__nv_reservedSMEM_offset_0_alias,@"STO_CUDA_RESERVED_SHARED STV_DEFAULT"
__nv_reservedSMEM_offset_0_alias:
	.zero		0
.nv.shared.reserved.0:
	.zero		64
	.weak		__nv_reservedSMEM_tcgen05_partition
	.type		__nv_reservedSMEM_tcgen05_partition,@object
	.size		__nv_reservedSMEM_tcgen05_partition,(.L_0 - __nv_reservedSMEM_tcgen05_partition)
__nv_reservedSMEM_tcgen05_partition:
	.zero		32
.L_0:


//--------------------- .nv.global                --------------------------
	.section	.nv.global,"aw",@nobits
.nv.global:
	.type		_ZN40_INTERNAL_16fd4d22_4_k_cu_0201be91_288174cute1_E,@object
	.size		_ZN40_INTERNAL_16fd4d22_4_k_cu_0201be91_288174cute1_E,(_ZN40_INTERNAL_16fd4d22_4_k_cu_0201be91_288174cuda3std3__45__cpo6cbeginE - _ZN40_INTERNAL_16fd4d22_4_k_cu_0201be91_288174cute1_E)
_ZN40_INTERNAL_16fd4d22_4_k_cu_0201be91_288174cute1_E:
	.zero		1
	.type		_ZN40_INTERNAL_16fd4d22_4_k_cu_0201be91_288174cuda3std3__45__cpo6cbeginE,@object
	.size		_ZN40_INTERNAL_16fd4d22_4_k_cu_0201be91_288174cuda3std3__45__cpo6cbeginE,(_ZN40_INTERNAL_16fd4d22_4_k_cu_0201be91_288174cuda3std3__48in_placeE - _ZN40_INTERNAL_16fd4d22_4_k_cu_0201be91_288174cuda3std3__45__cpo6cbeginE)
_ZN40_INTERNAL_16fd4d22_4_k_cu_0201be91_288174cuda3std3__45__cpo6cbeginE:
	.zero		1
	.type		_ZN40_INTERNAL_16fd4d22_4_k_cu_0201be91_288174cuda3std3__48in_placeE,@object
	.size		_ZN40_INTERNAL_16fd4d22_4_k_cu_0201be91_288174cuda3std3__48in_placeE,(_ZN40_INTERNAL_16fd4d22_4_k_cu_0201be91_288174cuda3std6ranges3__45__cpo9iter_moveE - _ZN40_INTERNAL_16fd4d22_4_k_cu_0201be91_288174cuda3std3__48in_placeE)
_ZN40_INTERNAL_16fd4d22_4_k_cu_0201be91_288174cuda3std3__48in_placeE:
	.zero		1
	.type		_ZN40_INTERNAL_16fd4d22_4_k_cu_0201be91_288174cuda3std6ranges3__45__cpo9iter_moveE,@object
	.size		_ZN40_INTERNAL_16fd4d22_4_k_cu_0201be91_288174cuda3std6ranges3__45__cpo9iter_moveE,(_ZN40_INTERNAL_16fd4d22_4_k_cu_0201be91_288174cuda3std3__45__cpo5beginE - _ZN40_INTERNAL_16fd4d22_4_k_cu_0201be91_288174cuda3std6ranges3__45__cpo9iter_moveE)
_ZN40_INTERNAL_16fd4d22_4_k_cu_0201be91_288174cuda3std6ranges3__45__cpo9iter_moveE:
	.zero		1
	.type		_ZN40_INTERNAL_16fd4d22_4_k_cu_0201be91_288174cuda3std3__45__cpo5beginE,@object
	.size		_ZN40_INTERNAL_16fd4d22_4_k_cu_0201be91_288174cuda3std3__45__cpo5beginE,(_ZN40_INTERNAL_16fd4d22_4_k_cu_0201be91_288174cuda3std3__442_GLOBAL__N__16fd4d22_4_k_cu_0201be91_288176ignoreE - _ZN40_INTERNAL_16fd4d22_4_k_cu_0201be91_288174cuda3std3__45__cpo5beginE)
_ZN40_INTERNAL_16fd4d22_4_k_cu_0201be91_288174cuda3std3__45__cpo5beginE:
	.zero		1
	.type		_ZN40_INTERNAL_16fd4d22_4_k_cu_0201be91_288174cuda3std3__442_GLOBAL__N__16fd4d22_4_k_cu_0201be91_288176ignoreE,@object
	.size		_ZN40_INTERNAL_16fd4d22_4_k_cu_0201be91_288174cuda3std3__442_GLOBAL__N__16fd4d22_4_k_cu_0201be91_288176ignoreE,(_ZN40_INTERNAL_16fd4d22_4_k_cu_0201be91_288174cute7productE - _ZN40_INTERNAL_16fd4d22_4_k_cu_0201be91_288174cuda3std3__442_GLOBAL__N__16fd4d22_4_k_cu_0201be91_288176ignoreE)
_ZN40_INTERNAL_16fd4d22_4_k_cu_0201be91_288174cuda3std3__442_GLOBAL__N__16fd4d22_4_k_cu_0201be91_288176ignoreE:
	.zero		1
	.type		_ZN40_INTERNAL_16fd4d22_4_k_cu_0201be91_288174cute7productE,@object
	.size		_ZN40_INTERNAL_16fd4d22_4_k_cu_0201be91_288174cute7productE,(_ZN40_INTERNAL_16fd4d22_4_k_cu_0201be91_288174cuda3std3__45__cpo3endE - _ZN40_INTERNAL_16fd4d22_4_k_cu_0201be91_288174cute7productE)
_ZN40_INTERNAL_16fd4d22_4_k_cu_0201be91_288174cute7productE:
	.zero		1
	.type		_ZN40_INTERNAL_16fd4d22_4_k_cu_0201be91_288174cuda3std3__45__cpo3endE,@object
	.size		_ZN40_INTERNAL_16fd4d22_4_k_cu_0201be91_288174cuda3std3__45__cpo3endE,(_ZN40_INTERNAL_16fd4d22_4_k_cu_0201be91_288174cuda3std3__419piecewise_constructE - _ZN40_INTERNAL_16fd4d22_4_k_cu_0201be91_288174cuda3std3__45__cpo3endE)
_ZN40_INTERNAL_16fd4d22_4_k_cu_0201be91_288174cuda3std3__45__cpo3endE:
	.zero		1
	.type		_ZN40_INTERNAL_16fd4d22_4_k_cu_0201be91_288174cuda3std3__419piecewise_constructE,@object
	.size		_ZN40_INTERNAL_16fd4d22_4_k_cu_0201be91_288174cuda3std3__419piecewise_constructE,(_ZN40_INTERNAL_16fd4d22_4_k_cu_0201be91_288174cuda3std3__45__cpo4cendE - _ZN40_INTERNAL_16fd4d22_4_k_cu_0201be91_288174cuda3std3__419piecewise_constructE)
_ZN40_INTERNAL_16fd4d22_4_k_cu_0201be91_288174cuda3std3__419piecewise_constructE:
	.zero		1
	.type		_ZN40_INTERNAL_16fd4d22_4_k_cu_0201be91_288174cuda3std3__45__cpo4cendE,@object
	.size		_ZN40_INTERNAL_16fd4d22_4_k_cu_0201be91_288174cuda3std3__45__cpo4cendE,(_ZN40_INTERNAL_16fd4d22_4_k_cu_0201be91_288174cuda3std6ranges3__45__cpo4swapE - _ZN40_INTERNAL_16fd4d22_4_k_cu_0201be91_288174cuda3std3__45__cpo4cendE)
_ZN40_INTERNAL_16fd4d22_4_k_cu_0201be91_288174cuda3std3__45__cpo4cendE:
	.zero		1
	.type		_ZN40_INTERNAL_16fd4d22_4_k_cu_0201be91_288174cuda3std6ranges3__45__cpo4swapE,@object
	.size		_ZN40_INTERNAL_16fd4d22_4_k_cu_0201be91_288174cuda3std6ranges3__45__cpo4swapE,(.L_9 - _ZN40_INTERNAL_16fd4d22_4_k_cu_0201be91_288174cuda3std6ranges3__45__cpo4swapE)
_ZN40_INTERNAL_16fd4d22_4_k_cu_0201be91_288174cuda3std6ranges3__45__cpo4swapE:
	.zero		1
.L_9:


//--------------------- .nv.constant0._ZN7cutlass13device_kernelINS_4gemm6kernel13GemmUniversalIN4cute5tupleIJiiiiEEENS1_10collective13CollectiveMmaINS1_35MainloopSm100TmaUmmaWarpSpecializedILi45ELi2ELi4ENS5_IJNS4_1CILi2EEENSA_ILi1EEESC_EEEEENS5_IJNSA_ILi256EEENSA_ILi48EEENSA_ILi32EEEEEENS_12float_e4m3_tENS5_IJlSC_lEEESJ_SK_NS4_8TiledMMAINS4_8MMA_AtomIJNS4_10MMA_TraitsINS4_25SM100_MMA_F8F6F4_2x1SM_SSEJSJ_SJ_fSF_SG_NS4_17integral_constantINS4_4UMMA5MajorELSR_0EEESS_NSP_INSQ_7ScaleInELST_0EEESU_EEEEEENS4_6LayoutINS5_IJSC_SC_SC_EEENS5_IJNSA_ILi0EEESZ_SZ_EEEEENS5_IJNS4_10UnderscoreES12_S12_EEEEENS4_18SM100_TMA_2SM_LOADENS4_14ComposedLayoutINS4_7SwizzleILi1ELi4ELi3EEENS4_18smem_ptr_flag_bitsILi8EEENSX_INS5_IJNSA_ILi8EEESH_EEENS5_IJSH_SC_EEEEEEEvNS4_8identityES15_S1F_vS1G_EENS_8epilogue10collective18CollectiveEpilogueINS1I_23Sm100TmaWarpSpecializedILi1ELi1ELi48ELb0ELb0EEEJNS5_IJNSA_ILi128EEESG_SH_EEENS5_IJNSX_IS1N_SC_EENSX_ISG_SC_EEEEESJ_SK_SJ_SK_NS1I_6fusion15FusionCallbacksIS1M_NS1S_17LinearCombinationISJ_fSJ_fLNS_15FloatRoundStyleE2EEES1O_S1R_JEEENS4_5SM1004TMEM4LOAD26SM100_TMEM_LOAD_32dp32b16xENS4_13SM90_TMA_LOADENS16_INS17_ILi0ELi4ELi3EEES1A_NSX_INS5_IJS1B_NSA_ILi16EEEEEENS5_IJS24_SC_EEEEEEENS4_39AutoVectorizingCopyWithAssumedAlignmentILi128EEENS4_14SM90_TMA_STOREES28_S2A_S2A_EEEvvEEEEvNT_6ParamsE --------------------------
	.section	.nv.constant0._ZN7cutlass13device_kernelINS_4gemm6kernel13GemmUniversalIN4cute5tupleIJiiiiEEENS1_10collective13CollectiveMmaINS1_35MainloopSm100TmaUmmaWarpSpecializedILi45ELi2ELi4ENS5_IJNS4_1CILi2EEENSA_ILi1EEESC_EEEEENS5_IJNSA_ILi256EEENSA_ILi48EEENSA_ILi32EEEEEENS_12float_e4m3_tENS5_IJlSC_lEEESJ_SK_NS4_8TiledMMAINS4_8MMA_AtomIJNS4_10MMA_TraitsINS4_25SM100_MMA_F8F6F4_2x1SM_SSEJSJ_SJ_fSF_SG_NS4_17integral_constantINS4_4UMMA5MajorELSR_0EEESS_NSP_INSQ_7ScaleInELST_0EEESU_EEEEEENS4_6LayoutINS5_IJSC_SC_SC_EEENS5_IJNSA_ILi0EEESZ_SZ_EEEEENS5_IJNS4_10UnderscoreES12_S12_EEEEENS4_18SM100_TMA_2SM_LOADENS4_14ComposedLayoutINS4_7SwizzleILi1ELi4ELi3EEENS4_18smem_ptr_flag_bitsILi8EEENSX_INS5_IJNSA_ILi8EEESH_EEENS5_IJSH_SC_EEEEEEEvNS4_8identityES15_S1F_vS1G_EENS_8epilogue10collective18CollectiveEpilogueINS1I_23Sm100TmaWarpSpecializedILi1ELi1ELi48ELb0ELb0EEEJNS5_IJNSA_ILi128EEESG_SH_EEENS5_IJNSX_IS1N_SC_EENSX_ISG_SC_EEEEESJ_SK_SJ_SK_NS1I_6fusion15FusionCallbacksIS1M_NS1S_17LinearCombinationISJ_fSJ_fLNS_15FloatRoundStyleE2EEES1O_S1R_JEEENS4_5SM1004TMEM4LOAD26SM100_TMEM_LOAD_32dp32b16xENS4_13SM90_TMA_LOADENS16_INS17_ILi0ELi4ELi3EEES1A_NSX_INS5_IJS1B_NSA_ILi16EEEEEENS5_IJS24_SC_EEEEEEENS4_39AutoVectorizingCopyWithAssumedAlignmentILi128EEENS4_14SM90_TMA_STOREES28_S2A_S2A_EEEvvEEEEvNT_6ParamsE,"a",@progbits
	.sectionflags	@""
	.align	4
.nv.constant0._ZN7cutlass13device_kernelINS_4gemm6kernel13GemmUniversalIN4cute5tupleIJiiiiEEENS1_10collective13CollectiveMmaINS1_35MainloopSm100TmaUmmaWarpSpecializedILi45ELi2ELi4ENS5_IJNS4_1CILi2EEENSA_ILi1EEESC_EEEEENS5_IJNSA_ILi256EEENSA_ILi48EEENSA_ILi32EEEEEENS_12float_e4m3_tENS5_IJlSC_lEEESJ_SK_NS4_8TiledMMAINS4_8MMA_AtomIJNS4_10MMA_TraitsINS4_25SM100_MMA_F8F6F4_2x1SM_SSEJSJ_SJ_fSF_SG_NS4_17integral_constantINS4_4UMMA5MajorELSR_0EEESS_NSP_INSQ_7ScaleInELST_0EEESU_EEEEEENS4_6LayoutINS5_IJSC_SC_SC_EEENS5_IJNSA_ILi0EEESZ_SZ_EEEEENS5_IJNS4_10UnderscoreES12_S12_EEEEENS4_18SM100_TMA_2SM_LOADENS4_14ComposedLayoutINS4_7SwizzleILi1ELi4ELi3EEENS4_18smem_ptr_flag_bitsILi8EEENSX_INS5_IJNSA_ILi8EEESH_EEENS5_IJSH_SC_EEEEEEEvNS4_8identityES15_S1F_vS1G_EENS_8epilogue10collective18CollectiveEpilogueINS1I_23Sm100TmaWarpSpecializedILi1ELi1ELi48ELb0ELb0EEEJNS5_IJNSA_ILi128EEESG_SH_EEENS5_IJNSX_IS1N_SC_EENSX_ISG_SC_EEEEESJ_SK_SJ_SK_NS1I_6fusion15FusionCallbacksIS1M_NS1S_17LinearCombinationISJ_fSJ_fLNS_15FloatRoundStyleE2EEES1O_S1R_JEEENS4_5SM1004TMEM4LOAD26SM100_TMEM_LOAD_32dp32b16xENS4_13SM90_TMA_LOADENS16_INS17_ILi0ELi4ELi3EEES1A_NSX_INS5_IJS1B_NSA_ILi16EEEEEENS5_IJS24_SC_EEEEEEENS4_39AutoVectorizingCopyWithAssumedAlignmentILi128EEENS4_14SM90_TMA_STOREES28_S2A_S2A_EEEvvEEEEvNT_6ParamsE:
	.zero		2944


//--------------------- SYMBOLS --------------------------

	.type		.nv.reservedSmem.offset0,@object
	.size		.nv.reservedSmem.offset0,0x4
	.type		.nv.reservedSmem.cap,@object
	.size		.nv.reservedSmem.cap,0x4
	.type		__assertfail,@function
